	.target	sm_90a

	.elftype	@"ET_EXEC"


//--------------------- .note.nv.tkinfo           --------------------------
	.section	.note.nv.tkinfo,"",@"SHT_NOTE"
	.sectionflags	@"SHF_NOTE_NV_TKINFO"
	.tkinfo
        /*0018*/ 	.word	0x00000002
        /*0030*/ 	.string	""
        /*0030*/ 	.string	"ptxas"
        /*0030*/ 	.string	"Cuda compilation tools, release 13.0, V13.0.88"
        /*0030*/ 	.string	"Build cuda_13.0.r13.0/compiler.36424714_0"
        /*0030*/ 	.string	"-v  -suppress-debug-info  -lineinfo  -arch sm_90a "



//--------------------- .note.nv.cuinfo           --------------------------
	.section	.note.nv.cuinfo,"",@"SHT_NOTE"
	.sectionflags	@"SHF_NOTE_NV_CUINFO"
        /*0018*/ 	.short	0x0002
        /*001a*/ 	.short	0x005a
        /*001c*/ 	.short	0x0082
	.zero		2


//--------------------- .nv.info                  --------------------------
	.section	.nv.info,"",@"SHT_CUDA_INFO"
	.align	4


	//----- nvinfo : EIATTR_REGCOUNT
	.align		4
        /*0000*/ 	.byte	0x04, 0x2f
        /*0002*/ 	.short	(.L_1 - .L_0)
	.align		4
.L_0:
        /*0004*/ 	.word	index@(gluon_wgmma)
        /*0008*/ 	.word	0x000000ff


	//----- nvinfo : EIATTR_FRAME_SIZE
	.align		4
.L_1:
        /*000c*/ 	.byte	0x04, 0x11
        /*000e*/ 	.short	(.L_3 - .L_2)
	.align		4
.L_2:
        /*0010*/ 	.word	index@(gluon_wgmma)
        /*0014*/ 	.word	0x00000270


	//----- nvinfo : EIATTR_MIN_STACK_SIZE
	.align		4
.L_3:
        /*0018*/ 	.byte	0x04, 0x12
        /*001a*/ 	.short	(.L_5 - .L_4)
	.align		4
.L_4:
        /*001c*/ 	.word	index@(gluon_wgmma)
        /*0020*/ 	.word	0x00000270
.L_5:


//--------------------- .nv.compat                --------------------------
	.section	.nv.compat,"",@"SHT_CUDA_COMPAT_INFO"
	.align	4
        /*0000*/ 	.byte	0x02, 0x09, 0x01, 0x00, 0x02, 0x02, 0x04, 0x00, 0x02, 0x05, 0x05, 0x00, 0x03, 0x07, 0x01, 0x01
        /*0010*/ 	.byte	0x02, 0x03, 0x03, 0x00, 0x02, 0x06, 0x01, 0x00, 0x04, 0x0b, 0x08, 0x00, 0x00, 0x00, 0x00, 0x00
        /*0020*/ 	.byte	0x00, 0x00, 0x00, 0x00


//--------------------- .nv.info.gluon_wgmma      --------------------------
	.section	.nv.info.gluon_wgmma,"",@"SHT_CUDA_INFO"
	.sectionflags	@""
	.align	4


	//----- nvinfo : EIATTR_CUDA_API_VERSION
	.align		4
        /*0000*/ 	.byte	0x04, 0x37
        /*0002*/ 	.short	(.L_7 - .L_6)
.L_6:
        /*0004*/ 	.word	0x00000082


	//----- nvinfo : EIATTR_KPARAM_INFO
	.align		4
.L_7:
        /*0008*/ 	.byte	0x04, 0x17
        /*000a*/ 	.short	(.L_9 - .L_8)
.L_8:
        /*000c*/ 	.word	0x00000000
        /*0010*/ 	.short	0x000a
        /*0012*/ 	.short	0x0048
        /*0014*/ 	.byte	0x00, 0xf4, 0x21, 0x00


	//----- nvinfo : EIATTR_KPARAM_INFO
	.align		4
.L_9:
        /*0018*/ 	.byte	0x04, 0x17
        /*001a*/ 	.short	(.L_11 - .L_10)
.L_10:
        /*001c*/ 	.word	0x00000000
        /*0020*/ 	.short	0x0009
        /*0022*/ 	.short	0x0040
        /*0024*/ 	.byte	0x00, 0xf4, 0x21, 0x00


	//----- nvinfo : EIATTR_KPARAM_INFO
	.align		4
.L_11:
        /*0028*/ 	.byte	0x04, 0x17
        /*002a*/ 	.short	(.L_13 - .L_12)
.L_12:
        /*002c*/ 	.word	0x00000000
        /*0030*/ 	.short	0x0008
        /*0032*/ 	.short	0x0038
        /*0034*/ 	.byte	0x00, 0xf0, 0x21, 0x00


	//----- nvinfo : EIATTR_KPARAM_INFO
	.align		4
.L_13:
        /*0038*/ 	.byte	0x04, 0x17
        /*003a*/ 	.short	(.L_15 - .L_14)
.L_14:
        /*003c*/ 	.word	0x00000000
        /*0040*/ 	.short	0x0007
        /*0042*/ 	.short	0x0030
        /*0044*/ 	.byte	0x00, 0xf0, 0x21, 0x00


	//----- nvinfo : EIATTR_KPARAM_INFO
	.align		4
.L_15:
        /*0048*/ 	.byte	0x04, 0x17
        /*004a*/ 	.short	(.L_17 - .L_16)
.L_16:
        /*004c*/ 	.word	0x00000000
        /*0050*/ 	.short	0x0006
        /*0052*/ 	.short	0x0028
        /*0054*/ 	.byte	0x00, 0xf0, 0x21, 0x00


	//----- nvinfo : EIATTR_KPARAM_INFO
	.align		4
.L_17:
        /*0058*/ 	.byte	0x04, 0x17
        /*005a*/ 	.short	(.L_19 - .L_18)
.L_18:
        /*005c*/ 	.word	0x00000000
        /*0060*/ 	.short	0x0005
        /*0062*/ 	.short	0x0020
        /*0064*/ 	.byte	0x00, 0xf0, 0x11, 0x00


	//----- nvinfo : EIATTR_KPARAM_INFO
	.align		4
.L_19:
        /*0068*/ 	.byte	0x04, 0x17
        /*006a*/ 	.short	(.L_21 - .L_20)
.L_20:
        /*006c*/ 	.word	0x00000000
        /*0070*/ 	.short	0x0004
        /*0072*/ 	.short	0x001c
        /*0074*/ 	.byte	0x00, 0xf0, 0x11, 0x00


	//----- nvinfo : EIATTR_KPARAM_INFO
	.align		4
.L_21:
        /*0078*/ 	.byte	0x04, 0x17
        /*007a*/ 	.short	(.L_23 - .L_22)
.L_22:
        /*007c*/ 	.word	0x00000000
        /*0080*/ 	.short	0x0003
        /*0082*/ 	.short	0x0018
        /*0084*/ 	.byte	0x00, 0xf0, 0x11, 0x00


	//----- nvinfo : EIATTR_KPARAM_INFO
	.align		4
.L_23:
        /*0088*/ 	.byte	0x04, 0x17
        /*008a*/ 	.short	(.L_25 - .L_24)
.L_24:
        /*008c*/ 	.word	0x00000000
        /*0090*/ 	.short	0x0002
        /*0092*/ 	.short	0x0010
        /*0094*/ 	.byte	0x00, 0xf4, 0x21, 0x00


	//----- nvinfo : EIATTR_KPARAM_INFO
	.align		4
.L_25:
        /*0098*/ 	.byte	0x04, 0x17
        /*009a*/ 	.short	(.L_27 - .L_26)
.L_26:
        /*009c*/ 	.word	0x00000000
        /*00a0*/ 	.short	0x0001
        /*00a2*/ 	.short	0x0008
        /*00a4*/ 	.byte	0x00, 0xf4, 0x21, 0x00


	//----- nvinfo : EIATTR_KPARAM_INFO
	.align		4
.L_27:
        /*00a8*/ 	.byte	0x04, 0x17
        /*00aa*/ 	.short	(.L_29 - .L_28)
.L_28:
        /*00ac*/ 	.word	0x00000000
        /*00b0*/ 	.short	0x0000
        /*00b2*/ 	.short	0x0000
        /*00b4*/ 	.byte	0x00, 0xf4, 0x21, 0x00


	//----- nvinfo : EIATTR_SPARSE_MMA_MASK
	.align		4
.L_29:
        /*00b8*/ 	.byte	0x03, 0x50
        /*00ba*/ 	.short	0x0000


	//----- nvinfo : EIATTR_MAXREG_COUNT
	.align		4
        /*00bc*/ 	.byte	0x03, 0x1b
        /*00be*/ 	.short	0x00ff


	//----- nvinfo : EIATTR_NUM_BARRIERS
	.align		4
        /*00c0*/ 	.byte	0x02, 0x4c
        /*00c2*/ 	.byte	0x01
	.zero		1


	//----- nvinfo : EIATTR_ANNOTATIONS
	.align		4
        /*00c4*/ 	.byte	0x04, 0x55
        /*00c6*/ 	.short	(.L_31 - .L_30)


	//   ....[0]....
.L_30:
        /*00c8*/ 	.word	0x00000001
        /*00cc*/ 	.byte	0xa0, 0x10, 0x00, 0x00, 0x01, 0x00, 0x00, 0x00, 0xe0, 0x10, 0x00, 0x00, 0x01, 0x00, 0x00, 0x00
        /* <DEDUP_REMOVED lines=272> */
        /*11dc*/ 	.byte	0x90, 0x44, 0x00, 0x00, 0x01, 0x00, 0x00, 0x00, 0xa0, 0x44, 0x00, 0x00


	//----- nvinfo : EIATTR_MERCURY_ISA_VERSION
	.align		4
.L_31:
        /*11e8*/ 	.byte	0x03, 0x5f
        /*11ea*/ 	.short	0x0101


	//----- nvinfo : EIATTR_INT_WARP_WIDE_INSTR_OFFSETS
	.align		4
        /*11ec*/ 	.byte	0x04, 0x31
        /*11ee*/ 	.short	(.L_33 - .L_32)


	//   ....[0]....
.L_32:
        /*11f0*/ 	.word	0x00001d80


	//   ....[1]....
        /*11f4*/ 	.word	0x00001da0


	//   ....[2]....
        /*11f8*/ 	.word	0x00001db0


	//   ....[3]....
        /*11fc*/ 	.word	0x00001dc0


	//   ....[4]....
        /*1200*/ 	.word	0x00001ed0


	//   ....[5]....
        /*1204*/ 	.word	0x00002ca0


	//   ....[6]....
        /*1208*/ 	.word	0x00002cb0


	//   ....[7]....
        /*120c*/ 	.word	0x00002d20


	//   ....[8]....
        /*1210*/ 	.word	0x00002d30


	//   ....[9]....
        /*1214*/ 	.word	0x00004cc0


	//   ....[10]....
        /*1218*/ 	.word	0x00004cd0


	//----- nvinfo : EIATTR_COOP_GROUP_MASK_REGIDS
	.align		4
.L_33:
        /*121c*/ 	.byte	0x04, 0x29
        /*121e*/ 	.short	(.L_35 - .L_34)


	//   ....[0]....
.L_34:
        /*1220*/ 	.word	0xffffffff


	//   ....[1]....
        /*1224*/ 	.word	0xffffffff


	//   ....[2]....
        /*1228*/ 	.word	0xffffffff


	//----- nvinfo : EIATTR_COOP_GROUP_INSTR_OFFSETS
	.align		4
.L_35:
        /*122c*/ 	.byte	0x04, 0x28
        /*122e*/ 	.short	(.L_37 - .L_36)


	//   ....[0]....
.L_36:
        /*1230*/ 	.word	0x00000150


	//   ....[1]....
        /*1234*/ 	.word	0x000006f0


	//   ....[2]....
        /*1238*/ 	.word	0x00000cc0


	//----- nvinfo : EIATTR_MBARRIER_INSTR_OFFSETS
	.align		4
.L_37:
        /*123c*/ 	.byte	0x04, 0x39
        /*123e*/ 	.short	(.L_39 - .L_38)


	//   ....[0]....
.L_38:
        /*1240*/ 	.word	0x00001f30
        /*1244*/ 	.word	0x000000ff
        /*1248*/ 	.word	0x00030000
        /*124c*/ 	.short	0x0100
        /*124e*/ 	.byte	0x18
	.zero		1


	//   ....[1]....
        /*1250*/ 	.word	0x00001f70
        /*1254*/ 	.word	0x000000ff
        /*1258*/ 	.word	0x00030008
        /*125c*/ 	.short	0x0100
        /*125e*/ 	.byte	0x18
	.zero		1


	//   ....[2]....
        /*1260*/ 	.word	0x00001f90
        /*1264*/ 	.word	0x000000ff
        /*1268*/ 	.word	0x00030010
        /*126c*/ 	.short	0x0100
        /*126e*/ 	.byte	0x18
	.zero		1


	//   ....[3]....
        /*1270*/ 	.word	0x00001fb0
        /*1274*/ 	.word	0x000000ff
        /*1278*/ 	.word	0x00030018
        /*127c*/ 	.short	0x0100
        /*127e*/ 	.byte	0x18
	.zero		1


	//   ....[4]....
        /*1280*/ 	.word	0x00002de0
        /*1284*/ 	.word	0x000000ff
        /*1288*/ 	.word	0x00030000
        /*128c*/ 	.short	0x010a
        /*128e*/ 	.byte	0x12
	.zero		1


	//   ....[5]....
        /*1290*/ 	.word	0x00003bf0
        /*1294*/ 	.word	0x000000ff
        /*1298*/ 	.word	0x00030000
        /*129c*/ 	.short	0x0108
        /*129e*/ 	.byte	0x18
	.zero		1


	//   ....[6]....
        /*12a0*/ 	.word	0x00003c60
        /*12a4*/ 	.word	0x000000ff
        /*12a8*/ 	.word	0x00030008
        /*12ac*/ 	.short	0x0108
        /*12ae*/ 	.byte	0x18
	.zero		1


	//   ....[7]....
        /*12b0*/ 	.word	0x00003cd0
        /*12b4*/ 	.word	0x000000ff
        /*12b8*/ 	.word	0x00030010
        /*12bc*/ 	.short	0x0108
        /*12be*/ 	.byte	0x18
	.zero		1


	//   ....[8]....
        /*12c0*/ 	.word	0x000045f0
        /*12c4*/ 	.word	0x000000ff
        /*12c8*/ 	.word	0x00030018
        /*12cc*/ 	.short	0x0108
        /*12ce*/ 	.byte	0x18
	.zero		1


	//   ....[9]....
        /*12d0*/ 	.word	0x000056e0
        /*12d4*/ 	.word	0x000000ff
        /*12d8*/ 	.word	0x00030000
        /*12dc*/ 	.short	0x010a
        /*12de*/ 	.byte	0x12
	.zero		1


	//----- nvinfo : EIATTR_NUM_MBARRIERS
	.align		4
.L_39:
        /*12e0*/ 	.byte	0x03, 0x38
        /*12e2*/ 	.short	0x0004


	//----- nvinfo : EIATTR_EXIT_INSTR_OFFSETS
	.align		4
        /*12e4*/ 	.byte	0x04, 0x1c
        /*12e6*/ 	.short	(.L_41 - .L_40)


	//   ....[0]....
.L_40:
        /*12e8*/ 	.word	0x000056d0


	//----- nvinfo : EIATTR_REQNTID
	.align		4
.L_41:
        /*12ec*/ 	.byte	0x04, 0x10
        /*12ee*/ 	.short	(.L_43 - .L_42)
.L_42:
        /*12f0*/ 	.word	0x00000080
        /*12f4*/ 	.word	0x00000001
        /*12f8*/ 	.word	0x00000001


	//----- nvinfo : EIATTR_CRS_STACK_SIZE
	.align		4
.L_43:
        /*12fc*/ 	.byte	0x04, 0x1e
        /*12fe*/ 	.short	(.L_45 - .L_44)
.L_44:
        /*1300*/ 	.word	0x00000000


	//----- nvinfo : EIATTR_CBANK_PARAM_SIZE
	.align		4
.L_45:
        /*1304*/ 	.byte	0x03, 0x19
        /*1306*/ 	.short	0x0050


	//----- nvinfo : EIATTR_PARAM_CBANK
	.align		4
        /*1308*/ 	.byte	0x04, 0x0a
        /*130a*/ 	.short	(.L_47 - .L_46)
	.align		4
.L_46:
        /*130c*/ 	.word	index@(.nv.constant0.gluon_wgmma)
        /*1310*/ 	.short	0x0210
        /*1312*/ 	.short	0x0050


	//----- nvinfo : EIATTR_SW_WAR
	.align		4
.L_47:
        /*1314*/ 	.byte	0x04, 0x36
        /*1316*/ 	.short	(.L_49 - .L_48)
.L_48:
        /*1318*/ 	.word	0x00000008
.L_49:


//--------------------- .nv.callgraph             --------------------------
	.section	.nv.callgraph,"",@"SHT_CUDA_CALLGRAPH"
	.align	4
	.sectionentsize	8
	.align		4
        /*0000*/ 	.word	0x00000000
	.align		4
        /*0004*/ 	.word	0xffffffff
	.align		4
        /*0008*/ 	.word	0x00000000
	.align		4
        /*000c*/ 	.word	0xfffffffe
	.align		4
        /*0010*/ 	.word	0x00000000
	.align		4
        /*0014*/ 	.word	0xfffffffd
	.align		4
        /*0018*/ 	.word	0x00000000
	.align		4
        /*001c*/ 	.word	0xfffffffc


//--------------------- .text.gluon_wgmma         --------------------------
	.section	.text.gluon_wgmma,"ax",@progbits
	.align	128
        .global         gluon_wgmma
        .type           gluon_wgmma,@function
        .size           gluon_wgmma,(.L_x_53 - gluon_wgmma)
        .other          gluon_wgmma,@"STO_CUDA_ENTRY STV_DEFAULT"
gluon_wgmma:
.text.gluon_wgmma:
[----:B------:R-:W1:Y:S01]  /*0000*/  LDC R1, c[0x0][0x28] ;  /* 0x00000a00ff017b82 */ /* 0x000e620000000800 */
[----:B------:R-:W2:Y:S07]  /*0010*/  S2R R7, SR_TID.X ;  /* 0x0000000000077919 */ /* 0x000eae0000002100 */
[----:B------:R-:W3:Y:S01]  /*0020*/  S2UR UR4, SR_CgaCtaId ;  /* 0x00000000000479c3 */ /* 0x000ee20000008800 */
[----:B------:R-:W-:Y:S01]  /*0030*/  UMOV UR24, 0x400 ;  /* 0x0000040000187882 */ /* 0x000fe20000000000 */
[----:B------:R-:W-:Y:S01]  /*0040*/  ULDC UR6, c[0x0][0xc] ;  /* 0x0000030000067ab9 */ /* 0x000fe20000000800 */
[----:B------:R-:W-:Y:S01]  /*0050*/  ULDC.64 UR30, c[0x0][0x250] ;  /* 0x00009400001e7ab9 */ /* 0x000fe20000000a00 */
[----:B------:R-:W-:Y:S01]  /*0060*/  BSSY B0, `(.L_x_0) ;  /* 0x000001f000007945 */ /* 0x000fe20003800000 */
[----:B-1----:R-:W-:-:S03]  /*0070*/  VIADD R1, R1, 0xfffffd90 ;  /* 0xfffffd9001017836 */ /* 0x002fc60000000000 */
[----:B------:R-:W1:Y:S08]  /*0080*/  LDC R12, c[0x0][0x230] ;  /* 0x00008c00ff0c7b82 */ /* 0x000e700000000800 */
[----:B------:R-:W-:Y:S08]  /*0090*/  S2UR UR25, SR_CTAID.Y ;  /* 0x00000000001979c3 */ /* 0x000ff00000002600 */
[----:B------:R-:W4:Y:S01]  /*00a0*/  S2UR UR5, SR_CTAID.Z ;  /* 0x00000000000579c3 */ /* 0x000f220000002700 */
[----:B---3--:R-:W-:-:S03]  /*00b0*/  ULEA UR24, UR4, UR24, 0x18 ;  /* 0x0000001804187291 */ /* 0x008fc6000f8ec03f */
[----:B------:R-:W-:Y:S01]  /*00c0*/  ULDC UR4, c[0x0][0x10] ;  /* 0x0000040000047ab9 */ /* 0x000fe20000000800 */
[----:B--2---:R-:W-:-:S03]  /*00d0*/  LOP3.LUT R2, R7, 0x7f, RZ, 0xc0, !PT ;  /* 0x0000007f07027812 */ /* 0x004fc600078ec0ff */
[----:B------:R-:W2:Y:S01]  /*00e0*/  S2UR UR40, SR_CTAID.X ;  /* 0x00000000002879c3 */ /* 0x000ea20000002500 */
[----:B-1----:R-:W-:Y:S01]  /*00f0*/  VIADD R6, R12, 0xffffffff ;  /* 0xffffffff0c067836 */ /* 0x002fe20000000000 */
[C---:B------:R-:W-:Y:S02]  /*0100*/  ISETP.GE.U32.AND P0, PT, R2.reuse, 0x20, PT ;  /* 0x000000200200780c */ /* 0x040fe40003f06070 */
[C---:B------:R-:W-:Y:S02]  /*0110*/  ISETP.NE.U32.AND P2, PT, R2.reuse, RZ, PT ;  /* 0x000000ff0200720c */ /* 0x040fe40003f45070 */
[----:B------:R-:W-:Y:S02]  /*0120*/  LEA R0, R2, UR24, 0x2 ;  /* 0x0000001802007c11 */ /* 0x000fe4000f8e10ff */
[----:B------:R-:W1:Y:S07]  /*0130*/  LDC R8, c[0x0][0x228] ;  /* 0x00008a00ff087b82 */ /* 0x000e6e0000000800 */
[----:B------:R3:W-:Y:S01]  /*0140*/  @!P0 STS [R0], RZ ;  /* 0x000000ff00008388 */ /* 0x0007e20000000800 */
[----:B------:R-:W-:-:S03]  /*0150*/  NOP ;  /* 0x0000000000007918 */ /* 0x000fc60000000000 */
[----:B------:R3:W-:Y:S01]  /*0160*/  @!P2 STS [UR24+0x20], R6 ;  /* 0x00002006ff00a988 */ /* 0x0007e20008000818 */
[----:B----4-:R-:W-:-:S04]  /*0170*/  UIMAD UR4, UR5, UR4, UR25 ;  /* 0x00000004050472a4 */ /* 0x010fc8000f8e0219 */
[----:B--2---:R-:W-:-:S04]  /*0180*/  UIMAD UR4, UR4, UR6, UR40 ;  /* 0x00000006040472a4 */ /* 0x004fc8000f8e0228 */
[----:B------:R-:W-:Y:S01]  /*0190*/  UIMAD UR5, UR4, 0x180, URZ ;  /* 0x00000180040578a4 */ /* 0x000fe2000f8e023f */
[----:B-1----:R-:W-:Y:S02]  /*01a0*/  VIADD R8, R8, 0xffffffff ;  /* 0xffffffff08087836 */ /* 0x002fe40000000000 */
[----:B------:R-:W-:Y:S01]  /*01b0*/  UMOV UR4, URZ ;  /* 0x0000003f00047c82 */ /* 0x000fe20008000000 */
[----:B------:R-:W-:-:S04]  /*01c0*/  UIADD3 UR26, UP0, UR5, UR30, URZ ;  /* 0x0000001e051a7290 */ /* 0x000fc8000ff1e03f */
[----:B------:R-:W-:Y:S01]  /*01d0*/  ULEA.HI.X.SX32 UR27, UR5, UR31, 0x1, UP0 ;  /* 0x0000001f051b7291 */ /* 0x000fe200080f0e3f */
[----:B---3--:R-:W-:Y:S11]  /*01e0*/  @P2 BRA `(.L_x_1) ;  /* 0x0000000000182947 */ /* 0x008ff60003800000 */
[----:B------:R-:W1:Y:S01]  /*01f0*/  LDS R3, [UR24+0x8] ;  /* 0x00000818ff037984 */ /* 0x000e620008000800 */
[----:B------:R-:W2:Y:S01]  /*0200*/  LDC.64 R10, c[0x0][0x210] ;  /* 0x00008400ff0a7b82 */ /* 0x000ea20000000a00 */
[----:B------:R-:W-:Y:S02]  /*0210*/  IMAD.MOV.U32 R4, RZ, RZ, 0x70 ;  /* 0x00000070ff047424 */ /* 0x000fe400078e00ff */
[----:B--2---:R2:W-:Y:S03]  /*0220*/  STS.64 [UR24], R10 ;  /* 0x0000000aff007988 */ /* 0x0045e60008000a18 */
[----:B-1----:R-:W-:-:S05]  /*0230*/  LOP3.LUT R3, R3, 0x10, R4, 0xd8, !PT ;  /* 0x0000001003037812 */ /* 0x002fca00078ed804 */
[----:B------:R2:W-:Y:S02]  /*0240*/  STS [UR24+0x8], R3 ;  /* 0x00000803ff007988 */ /* 0x0005e40008000818 */
.L_x_1:
[----:B------:R-:W-:Y:S05]  /*0250*/  BSYNC B0 ;  /* 0x0000000000007941 */ /* 0x000fea0003800000 */
.L_x_0:
[----:B------:R-:W-:Y:S04]  /*0260*/  BSSY B0, `(.L_x_2) ;  /* 0x000000a000007945 */ /* 0x000fe80003800000 */
[----:B------:R-:W-:Y:S05]  /*0270*/  @P2 BRA `(.L_x_3) ;  /* 0x0000000000202947 */ /* 0x000fea0003800000 */
[----:B--2---:R-:W1:Y:S01]  /*0280*/  LDS R3, [UR24+0x34] ;  /* 0x00003418ff037984 */ /* 0x004e620008000800 */
[----:B------:R-:W-:Y:S02]  /*0290*/  IMAD.MOV.U32 R4, RZ, RZ, 0x7f000000 ;  /* 0x7f000000ff047424 */ /* 0x000fe400078e00ff */
[----:B------:R-:W-:Y:S01]  /*02a0*/  @!P2 IMAD.MOV.U32 R5, RZ, RZ, 0x7f ;  /* 0x0000007fff05a424 */ /* 0x000fe200078e00ff */
[----:B------:R-:W2:Y:S02]  /*02b0*/  @!P2 LDS R10, [UR24+0x38] ;  /* 0x00003818ff0aa984 */ /* 0x000ea40008000800 */
[----:B-1----:R-:W-:Y:S02]  /*02c0*/  LOP3.LUT R3, R3, 0xff000000, R4, 0xb8, !PT ;  /* 0xff00000003037812 */ /* 0x002fe400078eb804 */
[----:B--2---:R-:W-:-:S03]  /*02d0*/  @!P2 LOP3.LUT R4, R10, 0xff, R5, 0xb8, !PT ;  /* 0x000000ff0a04a812 */ /* 0x004fc600078eb805 */
[----:B------:R1:W-:Y:S04]  /*02e0*/  STS [UR24+0x34], R3 ;  /* 0x00003403ff007988 */ /* 0x0003e80008000818 */
[----:B------:R1:W-:Y:S02]  /*02f0*/  @!P2 STS [UR24+0x38], R4 ;  /* 0x00003804ff00a988 */ /* 0x0003e40008000818 */
.L_x_3:
[----:B------:R-:W-:Y:S05]  /*0300*/  BSYNC B0 ;  /* 0x0000000000007941 */ /* 0x000fea0003800000 */
.L_x_2:
[----:B------:R-:W-:Y:S04]  /*0310*/  BSSY B0, `(.L_x_4) ;  /* 0x000000a000007945 */ /* 0x000fe80003800000 */
[----:B------:R-:W-:Y:S05]  /*0320*/  @P2 BRA `(.L_x_5) ;  /* 0x0000000000202947 */ /* 0x000fea0003800000 */
[----:B-12---:R-:W1:Y:S01]  /*0330*/  LDS R3, [UR24+0x1c] ;  /* 0x00001c18ff037984 */ /* 0x006e620008000800 */
[----:B------:R-:W2:Y:S03]  /*0340*/  LDC.64 R4, c[0x0][0x238] ;  /* 0x00008e00ff047b82 */ /* 0x000ea60000000a00 */
[----:B------:R3:W-:Y:S01]  /*0350*/  STS [UR24+0x24], R8 ;  /* 0x00002408ff007988 */ /* 0x0007e20008000818 */
[--C-:B--2---:R-:W-:Y:S02]  /*0360*/  SHF.R.U32.HI R10, RZ, 0x4, R5.reuse ;  /* 0x00000004ff0a7819 */ /* 0x104fe40000011605 */
[----:B------:R-:W-:-:S05]  /*0370*/  SHF.R.U64 R4, R4, 0x4, R5 ;  /* 0x0000000404047819 */ /* 0x000fca0000001205 */
[----:B------:R3:W-:Y:S01]  /*0380*/  STS [UR24+0xc], R4 ;  /* 0x00000c04ff007988 */ /* 0x0007e20008000818 */
[----:B-1----:R-:W-:-:S05]  /*0390*/  LOP3.LUT R3, R3, 0xf, R10, 0xb8, !PT ;  /* 0x0000000f03037812 */ /* 0x002fca00078eb80a */
[----:B------:R3:W-:Y:S02]  /*03a0*/  STS [UR24+0x1c], R3 ;  /* 0x00001c03ff007988 */ /* 0x0007e40008000818 */
.L_x_5:
[----:B------:R-:W-:Y:S05]  /*03b0*/  BSYNC B0 ;  /* 0x0000000000007941 */ /* 0x000fea0003800000 */
.L_x_4:
[----:B------:R-:W-:Y:S04]  /*03c0*/  BSSY B1, `(.L_x_6) ;  /* 0x000001d000017945 */ /* 0x000fe80003800000 */
[----:B------:R-:W-:Y:S04]  /*03d0*/  BSSY B0, `(.L_x_7) ;  /* 0x0000018000007945 */ /* 0x000fe80003800000 */
[----:B------:R-:W-:Y:S05]  /*03e0*/  @P2 BRA `(.L_x_8) ;  /* 0x00000000001c2947 */ /* 0x000fea0003800000 */
[----:B-123--:R-:W1:Y:S02]  /*03f0*/  LDS R3, [UR24+0x34] ;  /* 0x00003418ff037984 */ /* 0x00ee640008000800 */
[----:B-1----:R-:W-:-:S05]  /*0400*/  LOP3.LUT R3, R3, 0x7, RZ, 0xb8, !PT ;  /* 0x0000000703037812 */ /* 0x002fca00078eb8ff */
[----:B------:R1:W-:Y:S01]  /*0410*/  STS [UR24+0x34], R3 ;  /* 0x00003403ff007988 */ /* 0x0003e20008000818 */
[----:B------:R-:W-:Y:S05]  /*0420*/  @P2 BRA `(.L_x_9) ;  /* 0x00000000001c2947 */ /* 0x000fea0003800000 */
[----:B-1----:R-:W1:Y:S02]  /*0430*/  LDS R3, [UR24+0x34] ;  /* 0x00003418ff037984 */ /* 0x002e640008000800 */
[----:B-1----:R-:W-:-:S05]  /*0440*/  LOP3.LUT R3, R3, 0x38, RZ, 0xb8, !PT ;  /* 0x0000003803037812 */ /* 0x002fca00078eb8ff */
[----:B------:R4:W-:Y:S02]  /*0450*/  STS [UR24+0x34], R3 ;  /* 0x00003403ff007988 */ /* 0x0009e40008000818 */
.L_x_8:
[----:B------:R-:W-:Y:S05]  /*0460*/  @P2 BRA `(.L_x_10) ;  /* 0x00000000001c2947 */ /* 0x000fea0003800000 */
[----:B-1234-:R-:W1:Y:S02]  /*0470*/  LDS R3, [UR24+0x8] ;  /* 0x00000818ff037984 */ /* 0x01ee640008000800 */
[----:B-1----:R-:W-:-:S05]  /*0480*/  LOP3.LUT R3, R3, 0x780, RZ, 0xb8, !PT ;  /* 0x0000078003037812 */ /* 0x002fca00078eb8ff */
[----:B------:R2:W-:Y:S02]  /*0490*/  STS [UR24+0x8], R3 ;  /* 0x00000803ff007988 */ /* 0x0005e40008000818 */
.L_x_9:
[----:B------:R-:W-:Y:S05]  /*04a0*/  @P2 BRA `(.L_x_11) ;  /* 0x0000000000282947 */ /* 0x000fea0003800000 */
[----:B-12---:R-:W1:Y:S02]  /*04b0*/  LDS R3, [UR24+0x8] ;  /* 0x00000818ff037984 */ /* 0x006e640008000800 */
[----:B-1----:R-:W-:-:S05]  /*04c0*/  LOP3.LUT R3, R3, 0x1800, RZ, 0xb8, !PT ;  /* 0x0000180003037812 */ /* 0x002fca00078eb8ff */
[----:B------:R1:W-:Y:S02]  /*04d0*/  STS [UR24+0x8], R3 ;  /* 0x00000803ff007988 */ /* 0x0003e40008000818 */
.L_x_10:
[----:B------:R-:W-:Y:S05]  /*04e0*/  @P2 BREAK B0 ;  /* 0x0000000000002942 */ /* 0x000fea0003800000 */
[----:B------:R-:W-:Y:S05]  /*04f0*/  @P2 BRA `(.L_x_12) ;  /* 0x0000000000242947 */ /* 0x000fea0003800000 */
[----:B-1-3--:R-:W1:Y:S01]  /*0500*/  LDS R4, [UR24+0x8] ;  /* 0x00000818ff047984 */ /* 0x00ae620008000800 */
[----:B--2-4-:R-:W-:-:S05]  /*0510*/  IMAD.MOV.U32 R3, RZ, RZ, 0x6000 ;  /* 0x00006000ff037424 */ /* 0x014fca00078e00ff */
[----:B-1----:R-:W-:-:S04]  /*0520*/  LOP3.LUT R3, R4, 0x6000, R3, 0xd8, !PT ;  /* 0x0000600004037812 */ /* 0x002fc800078ed803 */
[----:B------:R-:W-:-:S05]  /*0530*/  LOP3.LUT R3, R3, 0x400000, RZ, 0xb8, !PT ;  /* 0x0040000003037812 */ /* 0x000fca00078eb8ff */
[----:B------:R3:W-:Y:S02]  /*0540*/  STS [UR24+0x8], R3 ;  /* 0x00000803ff007988 */ /* 0x0007e40008000818 */
.L_x_11:
[----:B------:R-:W-:Y:S05]  /*0550*/  BSYNC B0 ;  /* 0x0000000000007941 */ /* 0x000fea0003800000 */
.L_x_7:
[----:B-123--:R-:W1:Y:S02]  /*0560*/  @!P2 LDS R3, [UR24+0x8] ;  /* 0x00000818ff03a984 */ /* 0x00ee640008000800 */
[----:B-1----:R-:W-:-:S05]  /*0570*/  @!P2 LOP3.LUT R3, R3, 0x8000, RZ, 0xb8, !PT ;  /* 0x000080000303a812 */ /* 0x002fca00078eb8ff */
[----:B------:R1:W-:Y:S02]  /*0580*/  @!P2 STS [UR24+0x8], R3 ;  /* 0x00000803ff00a988 */ /* 0x0003e40008000818 */
.L_x_12:
[----:B------:R-:W-:Y:S05]  /*0590*/  BSYNC B1 ;  /* 0x0000000000017941 */ /* 0x000fea0003800000 */
.L_x_6:
[----:B------:R-:W-:Y:S05]  /*05a0*/  WARPSYNC.ALL ;  /* 0x0000000000007948 */ /* 0x000fea0003800000 */
[----:B------:R-:W-:Y:S05]  /*05b0*/  @P0 BRA `(.L_x_13) ;  /* 0x0000000000280947 */ /* 0x000fea0003800000 */
[----:B-1234-:R-:W1:Y:S01]  /*05c0*/  S2R R3, SR_LANEID ;  /* 0x0000000000037919 */ /* 0x01ee620000000000 */
[----:B------:R-:W-:Y:S05]  /*05d0*/  WARPSYNC.ALL ;  /* 0x0000000000007948 */ /* 0x000fea0003800000 */
[----:B-1----:R-:W-:-:S05]  /*05e0*/  IMAD.SHL.U32 R3, R3, 0x4, RZ ;  /* 0x0000000403037824 */ /* 0x002fca00078e00ff */
[----:B------:R-:W1:Y:S01]  /*05f0*/  LDS R9, [R3+UR24] ;  /* 0x0000001803097984 */ /* 0x000e620008000800 */
[----:B------:R-:W-:-:S05]  /*0600*/  IADD3 R4, P1, R3, UR26, RZ ;  /* 0x0000001a03047c10 */ /* 0x000fca000ff3e0ff */
[----:B------:R-:W-:-:S05]  /*0610*/  IMAD.X R5, RZ, RZ, UR27, P1 ;  /* 0x0000001bff057e24 */ /* 0x000fca00088e06ff */
[----:B-1----:R1:W5:Y:S01]  /*0620*/  ATOMG.E.EXCH.STRONG.GPU PT, RZ, [R4], R9 ;  /* 0x0000000904ff73a8 */ /* 0x00236200041ee100 */
[----:B------:R-:W-:-:S04]  /*0630*/  DEPBAR {5,4,3,2,1,0} ;  /* 0x0000003f0000791a */ /* 0x000fc80000000000 */
[----:B------:R1:W-:Y:S01]  /*0640*/  UTMACCTL.IV [UR26] ;  /* 0x000000001a0079b9 */ /* 0x0003e20008000000 */
[----:B------:R-:W-:Y:S01]  /*0650*/  NOP ;  /* 0x0000000000007918 */ /* 0x000fe20000000000 */
.L_x_13:
[----:B------:R-:W-:Y:S05]  /*0660*/  @P0 BRA `(.L_x_14) ;  /* 0x00000000000c0947 */ /* 0x000fea0003800000 */
[----:B------:R0:W-:Y:S01]  /*0670*/  UTMACMDFLUSH ;  /* 0x00000000000079b7 */ /* 0x0001e20000000000 */
[----:B------:R-:W-:Y:S05]  /*0680*/  @P0 BRA `(.L_x_14) ;  /* 0x0000000000040947 */ /* 0x000fea0003800000 */
[----:B------:R-:W-:-:S04]  /*0690*/  DEPBAR.LE SB0, 0x0 ;  /* 0x000080000000791a */ /* 0x000fc80000000000 */
.L_x_14:
[----:B------:R-:W-:Y:S05]  /*06a0*/  WARPSYNC.ALL ;  /* 0x0000000000007948 */ /* 0x000fea0003800000 */
[----:B-----5:R-:W-:Y:S06]  /*06b0*/  BAR.SYNC.DEFER_BLOCKING 0x0 ;  /* 0x0000000000007b1d */ /* 0x020fec0000010000 */
[----:B------:R-:W-:Y:S02]  /*06c0*/  BSSY B1, `(.L_x_15) ;  /* 0x000000b000017945 */ /* 0x000fe40003800000 */
[----:B------:R-:W-:Y:S06]  /*06d0*/  BAR.SYNC.DEFER_BLOCKING 0x0 ;  /* 0x0000000000007b1d */ /* 0x000fec0000010000 */
[----:B------:R1:W-:Y:S01]  /*06e0*/  @!P0 STS [R0], RZ ;  /* 0x000000ff00008388 */ /* 0x0003e20000000800 */
[----:B------:R-:W-:Y:S01]  /*06f0*/  NOP ;  /* 0x0000000000007918 */ /* 0x000fe20000000000 */
[----:B------:R-:W-:Y:S05]  /*0700*/  @P2 BRA `(.L_x_16) ;  /* 0x0000000000182947 */ /* 0x000fea0003800000 */
[----:B-1234-:R-:W1:Y:S01]  /*0710*/  LDS R3, [UR24+0x8] ;  /* 0x00000818ff037984 */ /* 0x01ee620008000800 */
[----:B------:R-:W2:Y:S01]  /*0720*/  LDC.64 R10, c[0x0][0x218] ;  /* 0x00008600ff0a7b82 */ /* 0x000ea20000000a00 */
[----:B------:R-:W-:Y:S02]  /*0730*/  IMAD.MOV.U32 R4, RZ, RZ, 0x70 ;  /* 0x00000070ff047424 */ /* 0x000fe400078e00ff */
[----:B--2---:R2:W-:Y:S03]  /*0740*/  STS.64 [UR24], R10 ;  /* 0x0000000aff007988 */ /* 0x0045e60008000a18 */
[----:B-1----:R-:W-:-:S05]  /*0750*/  LOP3.LUT R3, R3, 0x10, R4, 0xd8, !PT ;  /* 0x0000001003037812 */ /* 0x002fca00078ed804 */
[----:B------:R2:W-:Y:S02]  /*0760*/  STS [UR24+0x8], R3 ;  /* 0x00000803ff007988 */ /* 0x0005e40008000818 */
.L_x_16:
[----:B-1----:R-:W-:Y:S05]  /*0770*/  BSYNC B1 ;  /* 0x0000000000017941 */ /* 0x002fea0003800000 */
.L_x_15:
[----:B------:R-:W-:Y:S04]  /*0780*/  BSSY B2, `(.L_x_17) ;  /* 0x000000f000027945 */ /* 0x000fe80003800000 */
[----:B------:R-:W-:Y:S04]  /*0790*/  BSSY B1, `(.L_x_18) ;  /* 0x000000c000017945 */ /* 0x000fe80003800000 */
[----:B------:R-:W-:Y:S05]  /*07a0*/  @P2 BRA `(.L_x_19) ;  /* 0x0000000000282947 */ /* 0x000fea0003800000 */
[----:B--234-:R-:W1:Y:S01]  /*07b0*/  LDS R3, [UR24+0x34] ;  /* 0x00003418ff037984 */ /* 0x01ce620008000800 */
[----:B------:R-:W-:Y:S01]  /*07c0*/  IMAD.MOV.U32 R4, RZ, RZ, 0x7f000000 ;  /* 0x7f000000ff047424 */ /* 0x000fe200078e00ff */
[----:B------:R-:W-:Y:S05]  /*07d0*/  @P2 BREAK B1 ;  /* 0x0000000000012942 */ /* 0x000fea0003800000 */
[----:B-1----:R-:W-:-:S05]  /*07e0*/  LOP3.LUT R3, R3, 0xff000000, R4, 0xb8, !PT ;  /* 0xff00000003037812 */ /* 0x002fca00078eb804 */
[----:B------:R1:W-:Y:S01]  /*07f0*/  STS [UR24+0x34], R3 ;  /* 0x00003403ff007988 */ /* 0x0003e20008000818 */
[----:B------:R-:W-:Y:S05]  /*0800*/  @P2 BRA `(.L_x_20) ;  /* 0x0000000000182947 */ /* 0x000fea0003800000 */
[----:B------:R-:W2:Y:S01]  /*0810*/  LDS R4, [UR24+0x38] ;  /* 0x00003818ff047984 */ /* 0x000ea20008000800 */
[----:B-1----:R-:W-:-:S05]  /*0820*/  IMAD.MOV.U32 R3, RZ, RZ, 0xff ;  /* 0x000000ffff037424 */ /* 0x002fca00078e00ff */
[----:B--2---:R-:W-:-:S05]  /*0830*/  LOP3.LUT R3, R4, 0xff, R3, 0xb8, !PT ;  /* 0x000000ff04037812 */ /* 0x004fca00078eb803 */
[----:B------:R1:W-:Y:S02]  /*0840*/  STS [UR24+0x38], R3 ;  /* 0x00003803ff007988 */ /* 0x0003e40008000818 */
.L_x_19:
[----:B------:R-:W-:Y:S05]  /*0850*/  BSYNC B1 ;  /* 0x0000000000017941 */ /* 0x000fea0003800000 */
.L_x_18:
[----:B------:R1:W-:Y:S02]  /*0860*/  @!P2 STS [UR24+0x20], R6 ;  /* 0x00002006ff00a988 */ /* 0x0003e40008000818 */
.L_x_20:
[----:B------:R-:W-:Y:S05]  /*0870*/  BSYNC B2 ;  /* 0x0000000000027941 */ /* 0x000fea0003800000 */
.L_x_17:
[----:B------:R-:W-:Y:S05]  /*0880*/  WARPSYNC.ALL ;  /* 0x0000000000007948 */ /* 0x000fea0003800000 */
[----:B-1234-:R-:W1:Y:S01]  /*0890*/  LDC R3, c[0x0][0x22c] ;  /* 0x00008b00ff037b82 */ /* 0x01ee620000000800 */
[----:B------:R-:W-:Y:S01]  /*08a0*/  BSSY B2, `(.L_x_21) ;  /* 0x000000b000027945 */ /* 0x000fe20003800000 */
[----:B-1----:R-:W-:-:S03]  /*08b0*/  VIADD R3, R3, 0xffffffff ;  /* 0xffffffff03037836 */ /* 0x002fc60000000000 */
[----:B------:R-:W-:Y:S05]  /*08c0*/  @P2 BRA `(.L_x_22) ;  /* 0x0000000000202947 */ /* 0x000fea0003800000 */
[----:B------:R-:W1:Y:S01]  /*08d0*/  LDS R4, [UR24+0x1c] ;  /* 0x00001c18ff047984 */ /* 0x000e620008000800 */
[----:B------:R-:W2:Y:S03]  /*08e0*/  LDC.64 R10, c[0x0][0x240] ;  /* 0x00009000ff0a7b82 */ /* 0x000ea60000000a00 */
[----:B------:R3:W-:Y:S01]  /*08f0*/  STS [UR24+0x24], R3 ;  /* 0x00002403ff007988 */ /* 0x0007e20008000818 */
[--C-:B--2---:R-:W-:Y:S02]  /*0900*/  SHF.R.U32.HI R9, RZ, 0x4, R11.reuse ;  /* 0x00000004ff097819 */ /* 0x104fe4000001160b */
[----:B------:R-:W-:-:S05]  /*0910*/  SHF.R.U64 R5, R10, 0x4, R11 ;  /* 0x000000040a057819 */ /* 0x000fca000000120b */
[----:B------:R3:W-:Y:S01]  /*0920*/  STS [UR24+0xc], R5 ;  /* 0x00000c05ff007988 */ /* 0x0007e20008000818 */
[----:B-1----:R-:W-:-:S05]  /*0930*/  LOP3.LUT R4, R4, 0xf, R9, 0xb8, !PT ;  /* 0x0000000f04047812 */ /* 0x002fca00078eb809 */
[----:B------:R3:W-:Y:S02]  /*0940*/  STS [UR24+0x1c], R4 ;  /* 0x00001c04ff007988 */ /* 0x0007e40008000818 */
.L_x_22:
[----:B------:R-:W-:Y:S05]  /*0950*/  BSYNC B2 ;  /* 0x0000000000027941 */ /* 0x000fea0003800000 */
.L_x_21:
[----:B------:R-:W-:Y:S04]  /*0960*/  BSSY B3, `(.L_x_23) ;  /* 0x000001d000037945 */ /* 0x000fe80003800000 */
[----:B------:R-:W-:Y:S04]  /*0970*/  BSSY B2, `(.L_x_24) ;  /* 0x0000018000027945 */ /* 0x000fe80003800000 */
[----:B------:R-:W-:Y:S05]  /*0980*/  @P2 BRA `(.L_x_25) ;  /* 0x00000000001c2947 */ /* 0x000fea0003800000 */
[----:B---3--:R-:W1:Y:S02]  /*0990*/  LDS R4, [UR24+0x34] ;  /* 0x00003418ff047984 */ /* 0x008e640008000800 */
[----:B-1----:R-:W-:-:S05]  /*09a0*/  LOP3.LUT R4, R4, 0x7, RZ, 0xb8, !PT ;  /* 0x0000000704047812 */ /* 0x002fca00078eb8ff */
[----:B------:R1:W-:Y:S01]  /*09b0*/  STS [UR24+0x34], R4 ;  /* 0x00003404ff007988 */ /* 0x0003e20008000818 */
[----:B------:R-:W-:Y:S05]  /*09c0*/  @P2 BRA `(.L_x_26) ;  /* 0x00000000001c2947 */ /* 0x000fea0003800000 */
[----:B-1----:R-:W1:Y:S02]  /*09d0*/  LDS R4, [UR24+0x34] ;  /* 0x00003418ff047984 */ /* 0x002e640008000800 */
[----:B-1----:R-:W-:-:S05]  /*09e0*/  LOP3.LUT R4, R4, 0x38, RZ, 0xb8, !PT ;  /* 0x0000003804047812 */ /* 0x002fca00078eb8ff */
[----:B------:R1:W-:Y:S02]  /*09f0*/  STS [UR24+0x34], R4 ;  /* 0x00003404ff007988 */ /* 0x0003e40008000818 */
.L_x_25:
[----:B------:R-:W-:Y:S05]  /*0a00*/  @P2 BRA `(.L_x_27) ;  /* 0x00000000001c2947 */ /* 0x000fea0003800000 */
[----:B-1-3--:R-:W1:Y:S02]  /*0a10*/  LDS R4, [UR24+0x8] ;  /* 0x00000818ff047984 */ /* 0x00ae640008000800 */
[----:B-1----:R-:W-:-:S05]  /*0a20*/  LOP3.LUT R4, R4, 0x780, RZ, 0xb8, !PT ;  /* 0x0000078004047812 */ /* 0x002fca00078eb8ff */
[----:B------:R2:W-:Y:S02]  /*0a30*/  STS [UR24+0x8], R4 ;  /* 0x00000804ff007988 */ /* 0x0005e40008000818 */
.L_x_26:
[----:B------:R-:W-:Y:S05]  /*0a40*/  @P2 BRA `(.L_x_28) ;  /* 0x0000000000282947 */ /* 0x000fea0003800000 */
[----:B-12---:R-:W1:Y:S02]  /*0a50*/  LDS R4, [UR24+0x8] ;  /* 0x00000818ff047984 */ /* 0x006e640008000800 */
[----:B-1----:R-:W-:-:S05]  /*0a60*/  LOP3.LUT R4, R4, 0x1800, RZ, 0xb8, !PT ;  /* 0x0000180004047812 */ /* 0x002fca00078eb8ff */
[----:B------:R2:W-:Y:S02]  /*0a70*/  STS [UR24+0x8], R4 ;  /* 0x00000804ff007988 */ /* 0x0005e40008000818 */
.L_x_27:
[----:B------:R-:W-:Y:S05]  /*0a80*/  @P2 BREAK B2 ;  /* 0x0000000000022942 */ /* 0x000fea0003800000 */
[----:B------:R-:W-:Y:S05]  /*0a90*/  @P2 BRA `(.L_x_29) ;  /* 0x0000000000242947 */ /* 0x000fea0003800000 */
[----:B-123--:R-:W1:Y:S01]  /*0aa0*/  LDS R4, [UR24+0x8] ;  /* 0x00000818ff047984 */ /* 0x00ee620008000800 */
[----:B------:R-:W-:-:S05]  /*0ab0*/  IMAD.MOV.U32 R5, RZ, RZ, 0x6000 ;  /* 0x00006000ff057424 */ /* 0x000fca00078e00ff */
[----:B-1----:R-:W-:-:S04]  /*0ac0*/  LOP3.LUT R4, R4, 0x6000, R5, 0xd8, !PT ;  /* 0x0000600004047812 */ /* 0x002fc800078ed805 */
[----:B------:R-:W-:-:S05]  /*0ad0*/  LOP3.LUT R4, R4, 0x400000, RZ, 0xb8, !PT ;  /* 0x0040000004047812 */ /* 0x000fca00078eb8ff */
[----:B------:R3:W-:Y:S02]  /*0ae0*/  STS [UR24+0x8], R4 ;  /* 0x00000804ff007988 */ /* 0x0007e40008000818 */
.L_x_28:
[----:B------:R-:W-:Y:S05]  /*0af0*/  BSYNC B2 ;  /* 0x0000000000027941 */ /* 0x000fea0003800000 */
.L_x_24:
[----:B-123--:R-:W1:Y:S02]  /*0b00*/  @!P2 LDS R4, [UR24+0x8] ;  /* 0x00000818ff04a984 */ /* 0x00ee640008000800 */
[----:B-1----:R-:W-:-:S05]  /*0b10*/  @!P2 LOP3.LUT R4, R4, 0x8000, RZ, 0xb8, !PT ;  /* 0x000080000404a812 */ /* 0x002fca00078eb8ff */
[----:B------:R4:W-:Y:S02]  /*0b20*/  @!P2 STS [UR24+0x8], R4 ;  /* 0x00000804ff00a988 */ /* 0x0009e40008000818 */
.L_x_29:
[----:B------:R-:W-:Y:S05]  /*0b30*/  BSYNC B3 ;  /* 0x0000000000037941 */ /* 0x000fea0003800000 */
.L_x_23:
[----:B------:R-:W-:Y:S05]  /*0b40*/  WARPSYNC.ALL ;  /* 0x0000000000007948 */ /* 0x000fea0003800000 */
[----:B------:R-:W-:-:S04]  /*0b50*/  UIADD3 UR29, UR5, 0x80, URZ ;  /* 0x00000080051d7890 */ /* 0x000fc8000fffe03f */
[----:B------:R-:W-:-:S04]  /*0b60*/  UIADD3 UR28, UP0, UR29, UR30, URZ ;  /* 0x0000001e1d1c7290 */ /* 0x000fc8000ff1e03f */
[----:B------:R-:W-:Y:S01]  /*0b70*/  ULEA.HI.X.SX32 UR29, UR29, UR31, 0x1, UP0 ;  /* 0x0000001f1d1d7291 */ /* 0x000fe200080f0e3f */
[----:B------:R-:W-:Y:S11]  /*0b80*/  @P0 BRA `(.L_x_30) ;  /* 0x0000000000280947 */ /* 0x000ff60003800000 */
        /* <DEDUP_REMOVED lines=10> */
.L_x_30:
[----:B------:R-:W-:Y:S05]  /*0c30*/  @P0 BRA `(.L_x_31) ;  /* 0x00000000000c0947 */ /* 0x000fea0003800000 */
[----:B------:R0:W-:Y:S01]  /*0c40*/  UTMACMDFLUSH ;  /* 0x00000000000079b7 */ /* 0x0001e20000000000 */
[----:B------:R-:W-:Y:S05]  /*0c50*/  @P0 BRA `(.L_x_31) ;  /* 0x0000000000040947 */ /* 0x000fea0003800000 */
[----:B------:R-:W-:-:S04]  /*0c60*/  DEPBAR.LE SB0, 0x0 ;  /* 0x000080000000791a */ /* 0x000fc80000000000 */
.L_x_31:
[----:B------:R-:W-:Y:S05]  /*0c70*/  WARPSYNC.ALL ;  /* 0x0000000000007948 */ /* 0x000fea0003800000 */
[----:B-----5:R-:W-:Y:S06]  /*0c80*/  BAR.SYNC.DEFER_BLOCKING 0x0 ;  /* 0x0000000000007b1d */ /* 0x020fec0000010000 */
[----:B------:R-:W-:Y:S02]  /*0c90*/  BSSY B3, `(.L_x_32) ;  /* 0x000000b000037945 */ /* 0x000fe40003800000 */
[----:B------:R-:W-:Y:S06]  /*0ca0*/  BAR.SYNC.DEFER_BLOCKING 0x0 ;  /* 0x0000000000007b1d */ /* 0x000fec0000010000 */
[----:B------:R1:W-:Y:S01]  /*0cb0*/  @!P0 STS [R0], RZ ;  /* 0x000000ff00008388 */ /* 0x0003e20000000800 */
[----:B------:R-:W-:Y:S01]  /*0cc0*/  NOP ;  /* 0x0000000000007918 */ /* 0x000fe20000000000 */
[----:B------:R-:W-:Y:S05]  /*0cd0*/  @P2 BRA `(.L_x_33) ;  /* 0x0000000000182947 */ /* 0x000fea0003800000 */
[----:B-1----:R-:W1:Y:S01]  /*0ce0*/  LDS R0, [UR24+0x8] ;  /* 0x00000818ff007984 */ /* 0x002e620008000800 */
[----:B------:R-:W5:Y:S01]  /*0cf0*/  LDC.64 R10, c[0x0][0x220] ;  /* 0x00008800ff0a7b82 */ /* 0x000f620000000a00 */
[----:B---3--:R-:W-:Y:S02]  /*0d00*/  IMAD.MOV.U32 R5, RZ, RZ, 0x70 ;  /* 0x00000070ff057424 */ /* 0x008fe400078e00ff */
[----:B-----5:R3:W-:Y:S03]  /*0d10*/  STS.64 [UR24], R10 ;  /* 0x0000000aff007988 */ /* 0x0207e60008000a18 */
[----:B-1----:R-:W-:-:S05]  /*0d20*/  LOP3.LUT R0, R0, 0x10, R5, 0xd8, !PT ;  /* 0x0000001000007812 */ /* 0x002fca00078ed805 */
[----:B------:R3:W-:Y:S02]  /*0d30*/  STS [UR24+0x8], R0 ;  /* 0x00000800ff007988 */ /* 0x0007e40008000818 */
.L_x_33:
[----:B-1----:R-:W-:Y:S05]  /*0d40*/  BSYNC B3 ;  /* 0x0000000000037941 */ /* 0x002fea0003800000 */
.L_x_32:
[----:B------:R-:W-:Y:S04]  /*0d50*/  BSSY B3, `(.L_x_34) ;  /* 0x0000033000037945 */ /* 0x000fe80003800000 */
[----:B------:R-:W-:Y:S04]  /*0d60*/  BSSY B4, `(.L_x_35) ;  /* 0x000002e000047945 */ /* 0x000fe80003800000 */
[----:B------:R-:W-:Y:S05]  /*0d70*/  @P2 BRA `(.L_x_36) ;  /* 0x0000000000242947 */ /* 0x000fea0003800000 */
[----:B---3--:R-:W1:Y:S01]  /*0d80*/  LDS R0, [UR24+0x34] ;  /* 0x00003418ff007984 */ /* 0x008e620008000800 */
[----:B------:R-:W-:-:S05]  /*0d90*/  IMAD.MOV.U32 R5, RZ, RZ, 0x7f000000 ;  /* 0x7f000000ff057424 */ /* 0x000fca00078e00ff */
[----:B-1----:R-:W-:-:S05]  /*0da0*/  LOP3.LUT R0, R0, 0xff000000, R5, 0xb8, !PT ;  /* 0xff00000000007812 */ /* 0x002fca00078eb805 */
[----:B------:R1:W-:Y:S01]  /*0db0*/  STS [UR24+0x34], R0 ;  /* 0x00003400ff007988 */ /* 0x0003e20008000818 */
[----:B------:R-:W-:Y:S05]  /*0dc0*/  @P2 BRA `(.L_x_37) ;  /* 0x0000000000182947 */ /* 0x000fea0003800000 */
[----:B-1----:R-:W1:Y:S01]  /*0dd0*/  LDS R0, [UR24+0x38] ;  /* 0x00003818ff007984 */ /* 0x002e620008000800 */
[----:B------:R-:W-:-:S05]  /*0de0*/  IMAD.MOV.U32 R5, RZ, RZ, 0x7f ;  /* 0x0000007fff057424 */ /* 0x000fca00078e00ff */
[----:B-1----:R-:W-:-:S05]  /*0df0*/  LOP3.LUT R0, R0, 0xff, R5, 0xb8, !PT ;  /* 0x000000ff00007812 */ /* 0x002fca00078eb805 */
[----:B------:R1:W-:Y:S02]  /*0e00*/  STS [UR24+0x38], R0 ;  /* 0x00003800ff007988 */ /* 0x0003e40008000818 */
.L_x_36:
[----:B------:R-:W-:Y:S05]  /*0e10*/  @P2 BRA `(.L_x_38) ;  /* 0x00000000000c2947 */ /* 0x000fea0003800000 */
[----:B------:R1:W-:Y:S02]  /*0e20*/  STS [UR24+0x20], R3 ;  /* 0x00002003ff007988 */ /* 0x0003e40008000818 */
.L_x_37:
[----:B------:R-:W-:Y:S05]  /*0e30*/  @P2 BRA `(.L_x_39) ;  /* 0x0000000000242947 */ /* 0x000fea0003800000 */
[----:B------:R1:W-:Y:S02]  /*0e40*/  STS [UR24+0x24], R8 ;  /* 0x00002408ff007988 */ /* 0x0003e40008000818 */
.L_x_38:
[----:B------:R-:W-:Y:S05]  /*0e50*/  @P2 BRA `(.L_x_40) ;  /* 0x00000000002c2947 */ /* 0x000fea0003800000 */
[----:B-1-3--:R-:W1:Y:S01]  /*0e60*/  LDS R0, [UR24+0x1c] ;  /* 0x00001c18ff007984 */ /* 0x00ae620008000800 */
[----:B------:R-:W3:Y:S02]  /*0e70*/  LDC.64 R8, c[0x0][0x248] ;  /* 0x00009200ff087b82 */ /* 0x000ee40000000a00 */
[--C-:B---3--:R-:W-:Y:S02]  /*0e80*/  SHF.R.U32.HI R5, RZ, 0x4, R9.reuse ;  /* 0x00000004ff057819 */ /* 0x108fe40000011609 */
[----:B------:R-:W-:-:S05]  /*0e90*/  SHF.R.U64 R3, R8, 0x4, R9 ;  /* 0x0000000408037819 */ /* 0x000fca0000001209 */
[----:B------:R3:W-:Y:S01]  /*0ea0*/  STS [UR24+0xc], R3 ;  /* 0x00000c03ff007988 */ /* 0x0007e20008000818 */
[----:B-1----:R-:W-:-:S05]  /*0eb0*/  LOP3.LUT R0, R0, 0xf, R5, 0xb8, !PT ;  /* 0x0000000f00007812 */ /* 0x002fca00078eb805 */
[----:B------:R3:W-:Y:S02]  /*0ec0*/  STS [UR24+0x1c], R0 ;  /* 0x00001c00ff007988 */ /* 0x0007e40008000818 */
.L_x_39:
[----:B------:R-:W-:Y:S05]  /*0ed0*/  @P2 BRA `(.L_x_41) ;  /* 0x00000000001c2947 */ /* 0x000fea0003800000 */
[----:B-1-3--:R-:W1:Y:S02]  /*0ee0*/  LDS R0, [UR24+0x34] ;  /* 0x00003418ff007984 */ /* 0x00ae640008000800 */
[----:B-1----:R-:W-:-:S05]  /*0ef0*/  LOP3.LUT R0, R0, 0x7, RZ, 0xb8, !PT ;  /* 0x0000000700007812 */ /* 0x002fca00078eb8ff */
[----:B------:R1:W-:Y:S02]  /*0f00*/  STS [UR24+0x34], R0 ;  /* 0x00003400ff007988 */ /* 0x0003e40008000818 */
.L_x_40:
[----:B------:R-:W-:Y:S05]  /*0f10*/  @P2 BRA `(.L_x_42) ;  /* 0x00000000001c2947 */ /* 0x000fea0003800000 */
[----:B-1-3--:R-:W1:Y:S02]  /*0f20*/  LDS R0, [UR24+0x34] ;  /* 0x00003418ff007984 */ /* 0x00ae640008000800 */
[----:B-1----:R-:W-:-:S05]  /*0f30*/  LOP3.LUT R0, R0, 0x38, RZ, 0xb8, !PT ;  /* 0x0000003800007812 */ /* 0x002fca00078eb8ff */
[----:B------:R1:W-:Y:S02]  /*0f40*/  STS [UR24+0x34], R0 ;  /* 0x00003400ff007988 */ /* 0x0003e40008000818 */
.L_x_41:
[----:B------:R-:W-:Y:S05]  /*0f50*/  @P2 BRA `(.L_x_43) ;  /* 0x00000000001c2947 */ /* 0x000fea0003800000 */
[----:B-1-3--:R-:W1:Y:S02]  /*0f60*/  LDS R0, [UR24+0x8] ;  /* 0x00000818ff007984 */ /* 0x00ae640008000800 */
[----:B-1----:R-:W-:-:S05]  /*0f70*/  LOP3.LUT R0, R0, 0x780, RZ, 0xb8, !PT ;  /* 0x0000078000007812 */ /* 0x002fca00078eb8ff */
[----:B------:R1:W-:Y:S02]  /*0f80*/  STS [UR24+0x8], R0 ;  /* 0x00000800ff007988 */ /* 0x0003e40008000818 */
.L_x_42:
[----:B------:R-:W-:Y:S05]  /*0f90*/  @P2 BRA `(.L_x_44) ;  /* 0x0000000000282947 */ /* 0x000fea0003800000 */
[----:B-1-3--:R-:W1:Y:S02]  /*0fa0*/  LDS R0, [UR24+0x8] ;  /* 0x00000818ff007984 */ /* 0x00ae640008000800 */
[----:B-1----:R-:W-:-:S05]  /*0fb0*/  LOP3.LUT R0, R0, 0x1800, RZ, 0xb8, !PT ;  /* 0x0000180000007812 */ /* 0x002fca00078eb8ff */
[----:B------:R1:W-:Y:S02]  /*0fc0*/  STS [UR24+0x8], R0 ;  /* 0x00000800ff007988 */ /* 0x0003e40008000818 */
.L_x_43:
[----:B------:R-:W-:Y:S05]  /*0fd0*/  @P2 BREAK B4 ;  /* 0x0000000000042942 */ /* 0x000fea0003800000 */
[----:B------:R-:W-:Y:S05]  /*0fe0*/  @P2 BRA `(.L_x_45) ;  /* 0x0000000000242947 */ /* 0x000fea0003800000 */
[----:B-1-3--:R-:W1:Y:S01]  /*0ff0*/  LDS R0, [UR24+0x8] ;  /* 0x00000818ff007984 */ /* 0x00ae620008000800 */
[----:B------:R-:W-:-:S05]  /*1000*/  IMAD.MOV.U32 R3, RZ, RZ, 0x6000 ;  /* 0x00006000ff037424 */ /* 0x000fca00078e00ff */
[----:B-1----:R-:W-:-:S04]  /*1010*/  LOP3.LUT R0, R0, 0x6000, R3, 0xd8, !PT ;  /* 0x0000600000007812 */ /* 0x002fc800078ed803 */
[----:B------:R-:W-:-:S05]  /*1020*/  LOP3.LUT R0, R0, 0x400000, RZ, 0xb8, !PT ;  /* 0x0040000000007812 */ /* 0x000fca00078eb8ff */
[----:B------:R1:W-:Y:S02]  /*1030*/  STS [UR24+0x8], R0 ;  /* 0x00000800ff007988 */ /* 0x0003e40008000818 */
.L_x_44:
[----:B------:R-:W-:Y:S05]  /*1040*/  BSYNC B4 ;  /* 0x0000000000047941 */ /* 0x000fea0003800000 */
.L_x_35:
[----:B-1-3--:R-:W1:Y:S02]  /*1050*/  @!P2 LDS R0, [UR24+0x8] ;  /* 0x00000818ff00a984 */ /* 0x00ae640008000800 */
[----:B-1----:R-:W-:-:S05]  /*1060*/  @!P2 LOP3.LUT R0, R0, 0x8000, RZ, 0xb8, !PT ;  /* 0x000080000000a812 */ /* 0x002fca00078eb8ff */
[----:B------:R1:W-:Y:S02]  /*1070*/  @!P2 STS [UR24+0x8], R0 ;  /* 0x00000800ff00a988 */ /* 0x0003e40008000818 */
.L_x_45:
[----:B------:R-:W-:Y:S05]  /*1080*/  BSYNC B3 ;  /* 0x0000000000037941 */ /* 0x000fea0003800000 */
.L_x_34:
[----:B------:R-:W-:Y:S05]  /*1090*/  WARPSYNC.ALL ;  /* 0x0000000000007948 */ /* 0x000fea0003800000 */
[----:B------:R1:W-:Y:S01]  /*10a0*/  STL [R1], RZ ;  /* 0x000000ff01007387 */ /* 0x0003e20000100800 */
[----:B------:R-:W-:Y:S01]  /*10b0*/  UIADD3 UR5, UR5, 0x100, URZ ;  /* 0x0000010005057890 */ /* 0x000fe2000fffe03f */
[----:B------:R-:W-:Y:S02]  /*10c0*/  ISETP.GE.AND P1, PT, R12, 0x1, PT ;  /* 0x000000010c00780c */ /* 0x000fe40003f26270 */
[----:B------:R-:W-:Y:S01]  /*10d0*/  CS2R R24, SRZ ;  /* 0x0000000000187805 */ /* 0x000fe2000001ff00 */
[----:B------:R1:W-:Y:S01]  /*10e0*/  STL [R1+0x4], RZ ;  /* 0x000004ff01007387 */ /* 0x0003e20000100800 */
[----:B------:R-:W-:Y:S01]  /*10f0*/  UIADD3 UR30, UP0, UR5, UR30, URZ ;  /* 0x0000001e051e7290 */ /* 0x000fe2000ff1e03f */
[----:B------:R-:W-:-:S02]  /*1100*/  CS2R R26, SRZ ;  /* 0x00000000001a7805 */ /* 0x000fc4000001ff00 */
[----:B------:R-:W-:Y:S01]  /*1110*/  CS2R R28, SRZ ;  /* 0x00000000001c7805 */ /* 0x000fe2000001ff00 */
[----:B------:R1:W-:Y:S01]  /*1120*/  STL [R1+0x8], RZ ;  /* 0x000008ff01007387 */ /* 0x0003e20000100800 */
[----:B------:R-:W-:Y:S01]  /*1130*/  ULEA.HI.X.SX32 UR31, UR5, UR31, 0x1, UP0 ;  /* 0x0000001f051f7291 */ /* 0x000fe200080f0e3f */
[----:B------:R-:W-:Y:S02]  /*1140*/  CS2R R30, SRZ ;  /* 0x00000000001e7805 */ /* 0x000fe4000001ff00 */
[----:B------:R-:W-:Y:S01]  /*1150*/  CS2R R32, SRZ ;  /* 0x0000000000207805 */ /* 0x000fe2000001ff00 */
[----:B------:R1:W-:Y:S01]  /*1160*/  STL [R1+0xc], RZ ;  /* 0x00000cff01007387 */ /* 0x0003e20000100800 */
[----:B------:R-:W-:Y:S02]  /*1170*/  CS2R R34, SRZ ;  /* 0x0000000000227805 */ /* 0x000fe4000001ff00 */
[----:B------:R-:W-:Y:S02]  /*1180*/  CS2R R36, SRZ ;  /* 0x0000000000247805 */ /* 0x000fe4000001ff00 */
[----:B------:R-:W-:Y:S01]  /*1190*/  CS2R R38, SRZ ;  /* 0x0000000000267805 */ /* 0x000fe2000001ff00 */
[----:B------:R1:W-:Y:S01]  /*11a0*/  STL [R1+0x10], RZ ;  /* 0x000010ff01007387 */ /* 0x0003e20000100800 */
[----:B------:R-:W-:-:S02]  /*11b0*/  CS2R R40, SRZ ;  /* 0x0000000000287805 */ /* 0x000fc4000001ff00 */
        /* <DEDUP_REMOVED lines=55> */
[----:B------:R-:W-:Y:S01]  /*1530*/  CS2R R124, SRZ ;  /* 0x00000000007c7805 */ /* 0x000fe2000001ff00 */
[----:B------:R-:W-:-:S02]  /*1540*/  IMAD.MOV.U32 R126, RZ, RZ, RZ ;  /* 0x000000ffff7e7224 */ /* 0x000fc400078e00ff */
[----:B------:R1:W-:Y:S04]  /*1550*/  STL [R1+0x4c], RZ ;  /* 0x00004cff01007387 */ /* 0x0003e80000100800 */
        /* <DEDUP_REMOVED lines=107> */
[----:B------:R1:W-:Y:S01]  /*1c10*/  STL [R1+0x1fc], RZ ;  /* 0x0001fcff01007387 */ /* 0x0003e20000100800 */
[----:B------:R-:W-:Y:S05]  /*1c20*/  @P0 BRA `(.L_x_46) ;  /* 0x0000000000280947 */ /* 0x000fea0003800000 */
[----:B-1-3--:R-:W1:Y:S01]  /*1c30*/  S2R R0, SR_LANEID ;  /* 0x0000000000007919 */ /* 0x00ae620000000000 */
[----:B------:R-:W-:Y:S05]  /*1c40*/  WARPSYNC.ALL ;  /* 0x0000000000007948 */ /* 0x000fea0003800000 */
[----:B-1----:R-:W-:-:S05]  /*1c50*/  IMAD.SHL.U32 R0, R0, 0x4, RZ ;  /* 0x0000000400007824 */ /* 0x002fca00078e00ff */
[----:B------:R-:W1:Y:S01]  /*1c60*/  LDS R3, [R0+UR24] ;  /* 0x0000001800037984 */ /* 0x000e620008000800 */
[----:B--2-4-:R-:W-:-:S05]  /*1c70*/  IADD3 R4, P3, R0, UR30, RZ ;  /* 0x0000001e00047c10 */ /* 0x014fca000ff7e0ff */
[----:B------:R-:W-:-:S05]  /*1c80*/  IMAD.X R5, RZ, RZ, UR31, P3 ;  /* 0x0000001fff057e24 */ /* 0x000fca00098e06ff */
[----:B-1----:R1:W5:Y:S01]  /*1c90*/  ATOMG.E.EXCH.STRONG.GPU PT, RZ, [R4], R3 ;  /* 0x0000000304ff73a8 */ /* 0x00236200041ee100 */
[----:B------:R-:W-:-:S04]  /*1ca0*/  DEPBAR {5,4,3,2,1,0} ;  /* 0x0000003f0000791a */ /* 0x000fc80000000000 */
[----:B------:R1:W-:Y:S01]  /*1cb0*/  UTMACCTL.IV [UR30] ;  /* 0x000000001e0079b9 */ /* 0x0003e20008000000 */
[----:B------:R-:W-:Y:S01]  /*1cc0*/  NOP ;  /* 0x0000000000007918 */ /* 0x000fe20000000000 */
.L_x_46:
[----:B------:R-:W-:Y:S05]  /*1cd0*/  @P0 BRA `(.L_x_47) ;  /* 0x00000000000c0947 */ /* 0x000fea0003800000 */
[----:B------:R0:W-:Y:S01]  /*1ce0*/  UTMACMDFLUSH ;  /* 0x00000000000079b7 */ /* 0x0001e20000000000 */
[----:B------:R-:W-:Y:S05]  /*1cf0*/  @P0 BRA `(.L_x_47) ;  /* 0x0000000000040947 */ /* 0x000fea0003800000 */
[----:B------:R-:W-:-:S04]  /*1d00*/  DEPBAR.LE SB0, 0x0 ;  /* 0x000080000000791a */ /* 0x000fc80000000000 */
.L_x_47:
[----:B------:R-:W-:Y:S05]  /*1d10*/  WARPSYNC.ALL ;  /* 0x0000000000007948 */ /* 0x000fea0003800000 */
[----:B-----5:R-:W-:Y:S01]  /*1d20*/  BAR.SYNC.DEFER_BLOCKING 0x0 ;  /* 0x0000000000007b1d */ /* 0x020fe20000010000 */
[----:B------:R-:W-:Y:S01]  /*1d30*/  USHF.L.U32 UR11, UR25, 0x8, URZ ;  /* 0x00000008190b7899 */ /* 0x000fe2000800063f */
[----:B------:R-:W-:Y:S01]  /*1d40*/  IMAD.MOV.U32 R127, RZ, RZ, RZ ;  /* 0x000000ffff7f7224 */ /* 0x000fe200078e00ff */
[----:B------:R-:W-:Y:S01]  /*1d50*/  USHF.L.U32 UR15, UR40, 0x7, URZ ;  /* 0x00000007280f7899 */ /* 0x000fe2000800063f */
[----:B------:R-:W-:Y:S02]  /*1d60*/  CS2R R128, SRZ ;  /* 0x0000000000807805 */ /* 0x000fe4000001ff00 */
[----:B------:R-:W-:Y:S01]  /*1d70*/  CS2R R130, SRZ ;  /* 0x0000000000827805 */ /* 0x000fe2000001ff00 */
[----:B------:R-:W-:Y:S01]  /*1d80*/  VOTEU.ALL UP3, P2 ;  /* 0x00000000003f7886 */ /* 0x000fe20001060000 */
[----:B------:R-:W-:Y:S01]  /*1d90*/  UMOV UR6, 0x1 ;  /* 0x0000000100067882 */ /* 0x000fe20000000000 */
[----:B------:R-:W-:Y:S01]  /*1da0*/  VOTEU.ALL UP2, P2 ;  /* 0x00000000003f7886 */ /* 0x000fe20001040000 */
[----:B------:R-:W-:Y:S01]  /*1db0*/  VOTEU.ALL UP1, P2 ;  /* 0x00000000003f7886 */ /* 0x000fe20001020000 */
[----:B------:R-:W-:Y:S01]  /*1dc0*/  VOTEU.ALL UP0, P2 ;  /* 0x00000000003f7886 */ /* 0x000fe20001000000 */
[----:B------:R-:W-:-:S04]  /*1dd0*/  @!UP3 UIADD3 UR8, -UR6, 0x100000, URZ ;  /* 0x001000000608b890 */ /* 0x000fc8000fffe13f */
[----:B------:R-:W-:Y:S02]  /*1de0*/  @!UP3 USHF.L.U32 UR9, UR8, 0xb, URZ ;  /* 0x0000000b0809b899 */ /* 0x000fe4000800063f */
[----:B------:R-:W-:Y:S01]  /*1df0*/  @!UP3 USHF.L.U32 UR8, UR8, 0x1, URZ ;  /* 0x000000010808b899 */ /* 0x000fe2000800063f */
[----:B------:R-:W-:Y:S01]  /*1e00*/  CS2R R132, SRZ ;  /* 0x0000000000847805 */ /* 0x000fe2000001ff00 */
        /* <DEDUP_REMOVED lines=12> */
[----:B------:R-:W-:Y:S01]  /*1ed0*/  VOTEU.ALL UP3, P2 ;  /* 0x00000000003f7886 */ /* 0x000fe20001060000 */
[----:B------:R-:W-:Y:S02]  /*1ee0*/  CS2R R140, SRZ ;  /* 0x00000000008c7805 */ /* 0x000fe4000001ff00 */
[----:B------:R-:W-:Y:S02]  /*1ef0*/  CS2R R142, SRZ ;  /* 0x00000000008e7805 */ /* 0x000fe4000001ff00 */
[----:B------:R-:W-:Y:S02]  /*1f00*/  CS2R R144, SRZ ;  /* 0x0000000000907805 */ /* 0x000fe4000001ff00 */
[----:B------:R-:W-:Y:S01]  /*1f10*/  CS2R R146, SRZ ;  /* 0x0000000000927805 */ /* 0x000fe2000001ff00 */
[----:B------:R-:W2:Y:S02]  /*1f20*/  FENCE.VIEW.ASYNC.S ;  /* 0x00000000000073c6 */ /* 0x000ea40000000000 */
[----:B--2---:R2:W3:Y:S02]  /*1f30*/  @!UP2 SYNCS.EXCH.64 URZ, [UR24+0x30000], UR8 ;  /* 0x03000008183fa5b2 */ /* 0x0044e40008000100 */
[----:B---3--:R-:W-:Y:S01]  /*1f40*/  BAR.SYNC.DEFER_BLOCKING 0x0 ;  /* 0x0000000000007b1d */ /* 0x008fe20000010000 */
[----:B------:R-:W-:-:S02]  /*1f50*/  CS2R R148, SRZ ;  /* 0x0000000000947805 */ /* 0x000fc4000001ff00 */
[----:B------:R-:W-:-:S03]  /*1f60*/  CS2R R150, SRZ ;  /* 0x0000000000967805 */ /* 0x000fc6000001ff00 */
[----:B------:R2:W3:Y:S02]  /*1f70*/  @!UP1 SYNCS.EXCH.64 URZ, [UR24+0x30008], UR12 ;  /* 0x0300080c183f95b2 */ /* 0x0004e40008000100 */
[----:B---3--:R-:W-:Y:S06]  /*1f80*/  BAR.SYNC.DEFER_BLOCKING 0x0 ;  /* 0x0000000000007b1d */ /* 0x008fec0000010000 */
[----:B------:R2:W3:Y:S02]  /*1f90*/  @!UP0 SYNCS.EXCH.64 URZ, [UR24+0x30010], UR16 ;  /* 0x03001010183f85b2 */ /* 0x0004e40008000100 */
[----:B---3--:R-:W-:Y:S06]  /*1fa0*/  BAR.SYNC.DEFER_BLOCKING 0x0 ;  /* 0x0000000000007b1d */ /* 0x008fec0000010000 */
[----:B------:R2:W3:Y:S02]  /*1fb0*/  @!UP3 SYNCS.EXCH.64 URZ, [UR24+0x30018], UR6 ;  /* 0x03001806183fb5b2 */ /* 0x0004e40008000100 */
[----:B--2---:R-:W-:Y:S05]  /*1fc0*/  @!P1 BRA `(.L_x_48) ;  /* 0x0000001800f09947 */ /* 0x004fea0003800000 */
[----:B------:R2:W-:Y:S01]  /*1fd0*/  STL [R1], RZ ;  /* 0x000000ff01007387 */ /* 0x0005e20000100800 */
[----:B------:R-:W-:Y:S02]  /*1fe0*/  CS2R R24, SRZ ;  /* 0x0000000000187805 */ /* 0x000fe4000001ff00 */
        /* <DEDUP_REMOVED lines=83> */
[----:B------:R-:W-:Y:S01]  /*2520*/  CS2R R150, SRZ ;  /* 0x0000000000967805 */ /* 0x000fe2000001ff00 */
[----:B------:R-:W-:Y:S01]  /*2530*/  UMOV UR5, URZ ;  /* 0x0000003f00057c82 */ /* 0x000fe20008000000 */
[----:B------:R-:W-:Y:S01]  /*2540*/  UMOV UR14, URZ ;  /* 0x0000003f000e7c82 */ /* 0x000fe20008000000 */
        /* <DEDUP_REMOVED lines=105> */
[----:B------:R2:W-:Y:S02]  /*2be0*/  STL [R1+0x1fc], RZ ;  /* 0x0001fcff01007387 */ /* 0x0005e40000100800 */
.L_x_50:
[----:B---3--:R-:W-:Y:S01]  /*2bf0*/  BAR.SYNC.DEFER_BLOCKING 0x0 ;  /* 0x0000000000007b1d */ /* 0x008fe20000010000 */
[----:B------:R-:W-:Y:S01]  /*2c00*/  ULEA UR18, UR5, UR24, 0x3 ;  /* 0x0000001805127291 */ /* 0x000fe2000f8e183f */
[----:B-1----:R-:W-:Y:S01]  /*2c10*/  @!P2 IMAD.MOV.U32 R0, RZ, RZ, 0xc000 ;  /* 0x0000c000ff00a424 */ /* 0x002fe200078e00ff */
[----:B------:R-:W-:Y:S01]  /*2c20*/  ELECT P0, URZ, PT ;  /* 0x00000000003f782f */ /* 0x000fe20003800000 */
[----:B------:R-:W-:-:S03]  /*2c30*/  ULEA UR12, UR5, UR24, 0xe ;  /* 0x00000018050c7291 */ /* 0x000fc6000f8e703f */
[----:B------:R-:W-:Y:S02]  /*2c40*/  ISETP.LT.U32.AND P0, PT, R2, 0x20, P0 ;  /* 0x000000200200780c */ /* 0x000fe40000701070 */
[----:B------:R-:W-:Y:S01]  /*2c50*/  ELECT P1, URZ, PT ;  /* 0x00000000003f782f */ /* 0x000fe20003820000 */
[----:B------:R-:W-:-:S03]  /*2c60*/  UIADD3 UR12, UR12, 0x20000, URZ ;  /* 0x000200000c0c7890 */ /* 0x000fc6000fffe03f */
[----:B------:R-:W-:Y:S01]  /*2c70*/  ISETP.LT.U32.AND P1, PT, R2, 0x20, P1 ;  /* 0x000000200200780c */ /* 0x000fe20000f21070 */
[----:B------:R-:W-:Y:S01]  /*2c80*/  ULEA UR8, UR5, UR24, 0xf ;  /* 0x0000001805087291 */ /* 0x000fe2000f8e783f */
[----:B------:R-:W-:-:S05]  /*2c90*/  UMOV UR10, UR14 ;  /* 0x0000000e000a7c82 */ /* 0x000fca0008000000 */
[----:B------:R-:W-:Y:S01]  /*2ca0*/  VOTEU.ANY UP0, P0 ;  /* 0x00000000003f7886 */ /* 0x000fe20000000100 */
[----:B------:R-:W-:Y:S01]  /*2cb0*/  VOTEU.ANY UP2, P0 ;  /* 0x00000000003f7886 */ /* 0x000fe20000040100 */
[----:B------:R1:W-:Y:S03]  /*2cc0*/  @!P2 SYNCS.ARRIVE.TRANS64 RZ, [UR18+0x30000], R0 ;  /* 0x03000000ffffa9a7 */ /* 0x0003e60008000012 */
[----:B------:R-:W-:Y:S01]  /*2cd0*/  @UP0 UIADD3 UR13, UR18, 0x30000, URZ ;  /* 0x00030000120d0890 */ /* 0x000fe2000fffe03f */
[----:B------:R-:W-:Y:S01]  /*2ce0*/  @UP0 UMOV UR6, UR26 ;  /* 0x0000001a00060c82 */ /* 0x000fe20008000000 */
[----:B------:R-:W-:Y:S01]  /*2cf0*/  @UP0 UMOV UR7, UR27 ;  /* 0x0000001b00070c82 */ /* 0x000fe20008000000 */
[----:B------:R-:W-:Y:S01]  /*2d00*/  BAR.SYNC.DEFER_BLOCKING 0x0 ;  /* 0x0000000000007b1d */ /* 0x000fe20000010000 */
[----:B-1----:R-:W-:-:S05]  /*2d10*/  IMAD.U32 R0, RZ, RZ, UR4 ;  /* 0x00000004ff007e24 */ /* 0x002fca000f8e00ff */
[----:B------:R-:W-:Y:S01]  /*2d20*/  VOTEU.ANY UP1, P1 ;  /* 0x00000000003f7886 */ /* 0x000fe20000820100 */
[----:B------:R-:W-:Y:S01]  /*2d30*/  VOTEU.ANY UP3, P1 ;  /* 0x00000000003f7886 */ /* 0x000fe20000860100 */
[----:B------:R-:W-:-:S03]  /*2d40*/  SHF.L.U32 R0, R0, 0x1f, RZ ;  /* 0x0000001f00007819 */ /* 0x000fc600000006ff */
[----:B------:R-:W-:Y:S01]  /*2d50*/  @UP1 UIADD3 UR9, UR18, 0x30000, URZ ;  /* 0x0003000012091890 */ /* 0x000fe2000fffe03f */
[----:B------:R-:W-:Y:S01]  /*2d60*/  @UP1 UMOV UR16, UR28 ;  /* 0x0000001c00101c82 */ /* 0x000fe20008000000 */
[----:B------:R-:W-:Y:S01]  /*2d70*/  @UP1 UMOV UR17, UR29 ;  /* 0x0000001d00111c82 */ /* 0x000fe20008000000 */
[----:B------:R1:W-:Y:S01]  /*2d80*/  @UP2 UTMALDG.2D [UR12], [UR6] ;  /* 0x0000000c060025b4 */ /* 0x0003e20008008000 */
[----:B------:R3:W-:Y:S06]  /*2d90*/  MEMBAR.ALL.CTA ;  /* 0x0000000000007992 */ /* 0x0007ec0000008000 */
[----:B---3--:R-:W3:Y:S02]  /*2da0*/  FENCE.VIEW.ASYNC.S ;  /* 0x00000000000073c6 */ /* 0x008ee40000000000 */
[----:B---3--:R-:W-:Y:S06]  /*2db0*/  BAR.SYNC.DEFER_BLOCKING 0x0 ;  /* 0x0000000000007b1d */ /* 0x008fec0000010000 */
[----:B------:R1:W-:Y:S02]  /*2dc0*/  @UP3 UTMALDG.2D [UR8], [UR16] ;  /* 0x00000008100035b4 */ /* 0x0003e40008008000 */
[----:B------:R-:W-:Y:S06]  /*2dd0*/  BAR.SYNC.DEFER_BLOCKING 0x0 ;  /* 0x0000000000007b1d */ /* 0x000fec0000010000 */
[----:B------:R-:W3:Y:S02]  /*2de0*/  SYNCS.PHASECHK.TRANS64.TRYWAIT P0, [UR18+0x30000], R0 ;  /* 0x03000000ff0075a7 */ /* 0x000ee40008000152 */
[----:B-1-3--:R-:W-:Y:S05]  /*2df0*/  @!P0 BRA `(.L_x_49) ;  /* 0x0000002800388947 */ /* 0x00afea0003800000 */
.L_x_51:
[----:B------:R-:W-:Y:S01]  /*2e00*/  STL.64 [R1+0x268], R150 ;  /* 0x0002689601007387 */ /* 0x000fe20000100a00 */
[----:B------:R-:W-:Y:S01]  /*2e10*/  USHF.R.U32.HI UR18, URZ, 0x4, UR8 ;  /* 0x000000043f127899 */ /* 0x000fe20008011608 */
[----:B------:R-:W1:Y:S02]  /*2e20*/  LDC R0, c[0x0][0x230] ;  /* 0x00008c00ff007b82 */ /* 0x000e640000000800 */
[----:B------:R-:W-:Y:S04]  /*2e30*/  STL.64 [R1+0x260], R148 ;  /* 0x0002609401007387 */ /* 0x000fe80000100a00 */
        /* <DEDUP_REMOVED lines=11> */
[----:B------:R3:W-:Y:S04]  /*2ef0*/  STL.64 [R1+0x200], R124 ;  /* 0x0002007c01007387 */ /* 0x0007e80000100a00 */
[----:B---3--:R-:W3:Y:S04]  /*2f00*/  LDL.LU.64 R124, [R1] ;  /* 0x00000000017c7983 */ /* 0x008ee80000300a00 */
[----:B------:R-:W3:Y:S04]  /*2f10*/  LDL.LU.64 R126, [R1+0x8] ;  /* 0x00000800017e7983 */ /* 0x000ee80000300a00 */
        /* <DEDUP_REMOVED lines=61> */
[----:B------:R-:W3:Y:S01]  /*32f0*/  LDL.LU.64 R250, [R1+0x1f8] ;  /* 0x0001f80001fa7983 */ /* 0x000ee20000300a00 */
[----:B------:R-:W-:-:S02]  /*3300*/  USHF.R.U32.HI UR16, URZ, 0x4, UR12 ;  /* 0x000000043f107899 */ /* 0x000fc4000801160c */
[----:B------:R-:W-:Y:S02]  /*3310*/  USGXT.U32 UR18, UR18, 0xe ;  /* 0x0000000e1212789a */ /* 0x000fe40008000000 */
[----:B------:R-:W-:Y:S01]  /*3320*/  USGXT.U32 UR16, UR16, 0xe ;  /* 0x0000000e1010789a */ /* 0x000fe20008000000 */
[----:B------:R-:W-:Y:S01]  /*3330*/  UMOV UR19, 0x40000040 ;  /* 0x4000004000137882 */ /* 0x000fe20000000000 */
[----:B------:R-:W-:Y:S01]  /*3340*/  UMOV UR17, 0x40000040 ;  /* 0x4000004000117882 */ /* 0x000fe20000000000 */
[----:B------:R-:W-:Y:S02]  /*3350*/  UIADD3 UR22, UP1, UR18, 0x2, URZ ;  /* 0x0000000212167890 */ /* 0x000fe4000ff3e03f */
[----:B------:R-:W-:Y:S01]  /*3360*/  UIADD3 UR20, UP0, UR16, 0x2, URZ ;  /* 0x0000000210147890 */ /* 0x000fe2000ff1e03f */
[----:B------:R-:W-:Y:S01]  /*3370*/  UMOV UR6, URZ ;  /* 0x0000003f00067c82 */ /* 0x000fe20008000000 */
[----:B------:R-:W-:Y:S02]  /*3380*/  UMOV UR7, URZ ;  /* 0x0000003f00077c82 */ /* 0x000fe40008000000 */
[----:B------:R-:W-:-:S02]  /*3390*/  UIADD3.X UR21, UR6, 0x40000040, URZ, UP0, !UPT ;  /* 0x4000004006157890 */ /* 0x000fc400087fe43f */
[----:B------:R-:W-:Y:S02]  /*33a0*/  UIADD3.X UR23, UR7, 0x40000040, URZ, UP1, !UPT ;  /* 0x4000004007177890 */ /* 0x000fe40008ffe43f */
[----:B------:R-:W-:Y:S02]  /*33b0*/  UIADD3.64 UR36, UR20, 0x2, URZ ;  /* 0x0000000214247897 */ /* 0x000fe4000fffe03f */
[----:B------:R-:W-:Y:S02]  /*33c0*/  UIADD3.64 UR38, UR22, 0x2, URZ ;  /* 0x0000000216267897 */ /* 0x000fe4000fffe03f */
[----:B------:R-:W-:Y:S02]  /*33d0*/  UIADD3.64 UR34, UR22, 0x4, URZ ;  /* 0x0000000416227897 */ /* 0x000fe4000fffe03f */
[----:B------:R-:W-:Y:S01]  /*33e0*/  UIADD3.64 UR32, UR20, 0x4, URZ ;  /* 0x0000000414207897 */ /* 0x000fe2000fffe03f */
[----:B---3--:R-:W-:-:S06]  /*33f0*/  WARPGROUP.ARRIVE ;  /* 0x00000000000079c5 */ /* 0x008fcc0000000000 */
[----:B------:R-:W-:Y:S03]  /*3400*/  QGMMA.64x256x32.F32.E4M3.E4M3 R124, gdesc[UR16], R124, gsb0 ;  /* 0x03e00000107c79f3 */ /* 0x000fe6000800087c */
[----:B------:R-:W-:Y:S02]  /*3410*/  WARPGROUP.DEPBAR.LE gsb0, 0x0 ;  /* 0x00008000000079c5 */ /* 0x000fe40000010000 */
[----:B------:R-:W-:-:S15]  /*3420*/  WARPGROUP.ARRIVE ;  /* 0x00000000000079c5 */ /* 0x000fde0000000000 */
[----:B------:R-:W-:-:S08]  /*3430*/  NOP ;  /* 0x0000000000007918 */ /* 0x000fd00000000000 */
        /* <DEDUP_REMOVED lines=10> */
[----:B------:R-:W-:Y:S04]  /*34e0*/  STL.64 [R1], R124 ;  /* 0x0000007c01007387 */ /* 0x000fe80000100a00 */
        /* <DEDUP_REMOVED lines=63> */
[----:B---3--:R-:W3:Y:S04]  /*38e0*/  LDL.LU.64 R150, [R1+0x268] ;  /* 0x0002680001967983 */ /* 0x008ee80000300a00 */
        /* <DEDUP_REMOVED lines=13> */
[----:B------:R-:W-:-:S02]  /*39c0*/  UIADD3.64 UR16, UR20, 0x1fe, URZ ;  /* 0x000001fe14107897 */ /* 0x000fc4000fffe03f */
[----:B------:R-:W-:Y:S02]  /*39d0*/  UIADD3.64 UR36, UR20, 0x202, URZ ;  /* 0x0000020214247897 */ /* 0x000fe4000fffe03f */
[----:B------:R-:W-:Y:S02]  /*39e0*/  UIADD3.64 UR32, UR20, 0x204, URZ ;  /* 0x0000020414207897 */ /* 0x000fe4000fffe03f */
[----:B------:R-:W-:Y:S02]  /*39f0*/  UIADD3 UR14, UR14, 0x80, URZ ;  /* 0x000000800e0e7890 */ /* 0x000fe4000fffe03f */
[----:B------:R-:W-:-:S04]  /*3a00*/  UIADD3 UR5, UR5, 0x1, URZ ;  /* 0x0000000105057890 */ /* 0x000fc8000fffe03f */
[----:B-1----:R-:W-:Y:S01]  /*3a10*/  ISETP.LE.AND P0, PT, R0, UR14, PT ;  /* 0x0000000e00007c0c */ /* 0x002fe2000bf03270 */
[----:B------:R-:W-:-:S04]  /*3a20*/  UISETP.NE.U32.AND UP0, UPT, UR5, 0x4, UPT ;  /* 0x000000040500788c */ /* 0x000fc8000bf05070 */
[----:B------:R-:W-:Y:S02]  /*3a30*/  USEL UR6, URZ, 0x1, UP0 ;  /* 0x000000013f067887 */ /* 0x000fe40008000000 */
[----:B------:R-:W-:Y:S02]  /*3a40*/  USEL UR5, UR5, URZ, UP0 ;  /* 0x0000003f05057287 */ /* 0x000fe40008000000 */
[----:B------:R-:W-:Y:S01]  /*3a50*/  ULOP3.LUT UR4, UR4, UR6, URZ, 0x3c, !UPT ;  /* 0x0000000604047292 */ /* 0x000fe2000f8e3c3f */
[----:B---3--:R-:W-:-:S06]  /*3a60*/  WARPGROUP.ARRIVE ;  /* 0x00000000000079c5 */ /* 0x008fcc0000000000 */
[----:B------:R-:W-:Y:S01]  /*3a70*/  QGMMA.64x256x32.F32.E4M3.E4M3 R24, gdesc[UR16], R24, gsb0 ;  /* 0x03e00000101879f3 */ /* 0x000fe20008000818 */
[----:B------:R-:W-:Y:S01]  /*3a80*/  UIADD3.64 UR16, UR20, 0x200, URZ ;  /* 0x0000020014107897 */ /* 0x000fe2000fffe03f */
[----:B------:R-:W-:Y:S01]  /*3a90*/  UMOV UR18, UR22 ;  /* 0x0000001600127c82 */ /* 0x000fe20008000000 */
[----:B------:R-:W-:Y:S01]  /*3aa0*/  UMOV UR19, UR23 ;  /* 0x0000001700137c82 */ /* 0x000fe20008000000 */
[----:B------:R-:W-:Y:S02]  /*3ab0*/  WARPGROUP.DEPBAR.LE gsb0, 0x0 ;  /* 0x00008000000079c5 */ /* 0x000fe40000010000 */
[----:B------:R-:W-:-:S15]  /*3ac0*/  WARPGROUP.ARRIVE ;  /* 0x00000000000079c5 */ /* 0x000fde0000000000 */
[----:B------:R-:W-:-:S07]  /*3ad0*/  NOP ;  /* 0x0000000000007918 */ /* 0x000fce0000000000 */
        /* <DEDUP_REMOVED lines=10> */
[----:B------:R-:W-:Y:S05]  /*3b80*/  @!P0 BRA `(.L_x_50) ;  /* 0xfffffff000188947 */ /* 0x000fea000383ffff */
.L_x_48:
[----:B------:R5:W-:Y:S04]  /*3b90*/  STL [R1+0x20c], R148 ;  /* 0x00020c9401007387 */ /* 0x000be80000100800 */
[----:B-1----:R-:W2:Y:S01]  /*3ba0*/  LDL.LU R5, [R1+0x4] ;  /* 0x0000040001057983 */ /* 0x002ea20000300800 */
[----:B---3--:R-:W-:Y:S06]  /*3bb0*/  BAR.SYNC.DEFER_BLOCKING 0x0 ;  /* 0x0000000000007b1d */ /* 0x008fec0000010000 */
[----:B-----5:R-:W2:Y:S04]  /*3bc0*/  LDL.LU R148, [R1] ;  /* 0x0000000001947983 */ /* 0x020ea80000300800 */
[----:B------:R1:W-:Y:S04]  /*3bd0*/  STL [R1+0x208], R149 ;  /* 0x0002089501007387 */ /* 0x0003e80000100800 */
[----:B-1----:R-:W3:Y:S01]  /*3be0*/  LDL.LU R149, [R1+0x8] ;  /* 0x0000080001957983 */ /* 0x002ee20000300800 */
[----:B------:R-:W1:Y:S03]  /*3bf0*/  @!P2 SYNCS.CCTL.IV [UR24+0x30000] ;  /* 0x03000000ff00a9b1 */ /* 0x000e660008000018 */
[----:B------:R-:W3:Y:S04]  /*3c00*/  LDL.LU R3, [R1+0xc] ;  /* 0x00000c0001037983 */ /* 0x000ee80000300800 */
[----:B------:R5:W-:Y:S01]  /*3c10*/  STL [R1+0x204], R150 ;  /* 0x0002049601007387 */ /* 0x000be20000100800 */
[----:B-1----:R-:W-:Y:S06]  /*3c20*/  BAR.SYNC.DEFER_BLOCKING 0x0 ;  /* 0x0000000000007b1d */ /* 0x002fec0000010000 */
[----:B-----5:R-:W5:Y:S04]  /*3c30*/  LDL.LU R150, [R1+0x10] ;  /* 0x0000100001967983 */ /* 0x020f680000300800 */
[----:B------:R-:W5:Y:S04]  /*3c40*/  LDL.LU R0, [R1+0x14] ;  /* 0x0000140001007983 */ /* 0x000f680000300800 */
[----:B------:R1:W-:Y:S01]  /*3c50*/  STL [R1+0x200], R151 ;  /* 0x0002009701007387 */ /* 0x0003e20000100800 */
[----:B------:R-:W4:Y:S02]  /*3c60*/  @!P2 SYNCS.CCTL.IV [UR24+0x30008] ;  /* 0x03000800ff00a9b1 */ /* 0x000f240008000018 */
[----:B----4-:R-:W-:Y:S06]  /*3c70*/  BAR.SYNC.DEFER_BLOCKING 0x0 ;  /* 0x0000000000007b1d */ /* 0x010fec0000010000 */
[----:B-1----:R-:W4:Y:S04]  /*3c80*/  LDL.LU R151, [R1+0x18] ;  /* 0x0000180001977983 */ /* 0x002f280000300800 */
[----:B------:R-:W4:Y:S04]  /*3c90*/  LDL.LU R4, [R1+0x1c] ;  /* 0x00001c0001047983 */ /* 0x000f280000300800 */
[----:B------:R-:W4:Y:S04]  /*3ca0*/  LDL.LU R7, [R1+0x20] ;  /* 0x0000200001077983 */ /* 0x000f280000300800 */
[----:B------:R-:W4:Y:S04]  /*3cb0*/  LDL.LU R6, [R1+0x24] ;  /* 0x0000240001067983 */ /* 0x000f280000300800 */
[----:B------:R-:W4:Y:S01]  /*3cc0*/  LDL.LU R2, [R1+0x28] ;  /* 0x0000280001027983 */ /* 0x000f220000300800 */
[----:B------:R-:W1:Y:S03]  /*3cd0*/  @!P2 SYNCS.CCTL.IV [UR24+0x30010] ;  /* 0x03001000ff00a9b1 */ /* 0x000e660008000018 */
[----:B------:R-:W4:Y:S04]  /*3ce0*/  LDL.LU R8, [R1+0x2c] ;  /* 0x00002c0001087983 */ /* 0x000f280000300800 */
        /* <DEDUP_REMOVED lines=113> */
[----:B------:R-:W4:Y:S01]  /*4400*/  LDL.LU R193, [R1+0x1f4] ;  /* 0x0001f40001c17983 */ /* 0x000f220000300800 */
[----:B--2---:R-:W-:-:S03]  /*4410*/  F2FP.SATFINITE.E4M3.F32.PACK_AB_MERGE_C R5, R5, R148, RZ ;  /* 0x000000940505723e */ /* 0x004fc600048070ff */
[----:B------:R-:W2:Y:S01]  /*4420*/  LDL.LU R195, [R1+0x1f8] ;  /* 0x0001f80001c37983 */ /* 0x000ea20000300800 */
[----:B---3--:R-:W-:-:S03]  /*4430*/  F2FP.SATFINITE.E4M3.F32.PACK_AB_MERGE_C R3, R3, R149, RZ ;  /* 0x000000950303723e */ /* 0x008fc600048070ff */
[----:B------:R-:W2:Y:S01]  /*4440*/  LDL.LU R194, [R1+0x1fc] ;  /* 0x0001fc0001c27983 */ /* 0x000ea20000300800 */
[----:B-----5:R-:W-:-:S03]  /*4450*/  F2FP.SATFINITE.E4M3.F32.PACK_AB_MERGE_C R0, R0, R150, RZ ;  /* 0x000000960000723e */ /* 0x020fc600048070ff */
[----:B------:R-:W3:Y:S01]  /*4460*/  LDL.LU R148, [R1+0x20c] ;  /* 0x00020c0001947983 */ /* 0x000ee20000300800 */
[----:B----4-:R-:W-:-:S03]  /*4470*/  F2FP.SATFINITE.E4M3.F32.PACK_AB_MERGE_C R4, R4, R151, RZ ;  /* 0x000000970404723e */ /* 0x010fc600048070ff */
[----:B------:R-:W3:Y:S04]  /*4480*/  LDL.LU R149, [R1+0x208] ;  /* 0x0002080001957983 */ /* 0x000ee80000300800 */
[----:B------:R-:W4:Y:S04]  /*4490*/  LDL.LU R150, [R1+0x204] ;  /* 0x0002040001967983 */ /* 0x000f280000300800 */
[----:B------:R-:W4:Y:S01]  /*44a0*/  LDL.LU R151, [R1+0x200] ;  /* 0x0002000001977983 */ /* 0x000f220000300800 */
[----:B------:R-:W-:Y:S02]  /*44b0*/  F2FP.SATFINITE.E4M3.F32.PACK_AB_MERGE_C R6, R6, R7, RZ ;  /* 0x000000070606723e */ /* 0x000fe400048070ff */
[----:B------:R-:W-:-:S02]  /*44c0*/  ELECT P0, URZ, PT ;  /* 0x00000000003f782f */ /* 0x000fc40003800000 */
[----:B------:R-:W-:Y:S01]  /*44d0*/  F2FP.SATFINITE.E4M3.F32.PACK_AB_MERGE_C R24, R25, R24, RZ ;  /* 0x000000181918723e */ /* 0x000fe200048070ff */
[----:B------:R-:W5:Y:S01]  /*44e0*/  S2R R7, SR_TID.X ;  /* 0x0000000000077919 */ /* 0x000f620000002100 */
[----:B------:R-:W-:Y:S01]  /*44f0*/  F2FP.SATFINITE.E4M3.F32.PACK_AB_MERGE_C R26, R27, R26, RZ ;  /* 0x0000001a1b1a723e */ /* 0x000fe200048070ff */
[----:B------:R-:W-:Y:S01]  /*4500*/  UMOV UR10, UR15 ;  /* 0x0000000f000a7c82 */ /* 0x000fe20008000000 */
[----:B------:R-:W-:Y:S01]  /*4510*/  F2FP.SATFINITE.E4M3.F32.PACK_AB_MERGE_C R28, R29, R28, RZ ;  /* 0x0000001c1d1c723e */ /* 0x000fe200048070ff */
[----:B-1----:R-:W-:Y:S01]  /*4520*/  BAR.SYNC.DEFER_BLOCKING 0x0 ;  /* 0x0000000000007b1d */ /* 0x002fe20000010000 */
[----:B------:R-:W-:Y:S02]  /*4530*/  F2FP.SATFINITE.E4M3.F32.PACK_AB_MERGE_C R30, R31, R30, RZ ;  /* 0x0000001e1f1e723e */ /* 0x000fe400048070ff */
[----:B------:R-:W-:Y:S02]  /*4540*/  F2FP.SATFINITE.E4M3.F32.PACK_AB_MERGE_C R88, R89, R88, RZ ;  /* 0x000000585958723e */ /* 0x000fe400048070ff */
[----:B------:R-:W-:-:S02]  /*4550*/  F2FP.SATFINITE.E4M3.F32.PACK_AB_MERGE_C R90, R91, R90, RZ ;  /* 0x0000005a5b5a723e */ /* 0x000fc400048070ff */
[----:B------:R-:W-:Y:S02]  /*4560*/  F2FP.SATFINITE.E4M3.F32.PACK_AB_MERGE_C R92, R93, R92, RZ ;  /* 0x0000005c5d5c723e */ /* 0x000fe400048070ff */
[----:B------:R-:W-:Y:S02]  /*4570*/  F2FP.SATFINITE.E4M3.F32.PACK_AB_MERGE_C R94, R95, R94, RZ ;  /* 0x0000005e5f5e723e */ /* 0x000fe400048070ff */
[----:B------:R-:W-:Y:S02]  /*4580*/  F2FP.SATFINITE.E4M3.F32.PACK_AB_MERGE_C R8, R8, R2, RZ ;  /* 0x000000020808723e */ /* 0x000fe400048070ff */
[----:B------:R-:W-:Y:S02]  /*4590*/  F2FP.SATFINITE.E4M3.F32.PACK_AB_MERGE_C R9, R9, R252, RZ ;  /* 0x000000fc0909723e */ /* 0x000fe400048070ff */
[----:B------:R-:W-:Y:S02]  /*45a0*/  F2FP.SATFINITE.E4M3.F32.PACK_AB_MERGE_C R10, R10, R251, RZ ;  /* 0x000000fb0a0a723e */ /* 0x000fe400048070ff */
[----:B------:R-:W-:-:S02]  /*45b0*/  F2FP.SATFINITE.E4M3.F32.PACK_AB_MERGE_C R32, R33, R32, RZ ;  /* 0x000000202120723e */ /* 0x000fc400048070ff */
[----:B------:R-:W-:Y:S02]  /*45c0*/  F2FP.SATFINITE.E4M3.F32.PACK_AB_MERGE_C R34, R35, R34, RZ ;  /* 0x000000222322723e */ /* 0x000fe400048070ff */
[----:B------:R-:W-:Y:S02]  /*45d0*/  F2FP.SATFINITE.E4M3.F32.PACK_AB_MERGE_C R36, R37, R36, RZ ;  /* 0x000000242524723e */ /* 0x000fe400048070ff */
[----:B------:R-:W-:Y:S01]  /*45e0*/  F2FP.SATFINITE.E4M3.F32.PACK_AB_MERGE_C R38, R39, R38, RZ ;  /* 0x000000262726723e */ /* 0x000fe200048070ff */
[----:B------:R-:W1:Y:S01]  /*45f0*/  @!P2 SYNCS.CCTL.IV [UR24+0x30018] ;  /* 0x03001800ff00a9b1 */ /* 0x000e620008000018 */
[----:B------:R-:W-:Y:S02]  /*4600*/  F2FP.SATFINITE.E4M3.F32.PACK_AB_MERGE_C R96, R97, R96, RZ ;  /* 0x000000606160723e */ /* 0x000fe400048070ff */
[----:B------:R-:W-:Y:S01]  /*4610*/  F2FP.SATFINITE.E4M3.F32.PACK_AB_MERGE_C R98, R99, R98, RZ ;  /* 0x000000626362723e */ /* 0x000fe200048070ff */
[----:B-----5:R-:W-:Y:S01]  /*4620*/  IMAD.SHL.U32 R25, R7, 0x40, RZ ;  /* 0x0000004007197824 */ /* 0x020fe200078e00ff */
[----:B------:R-:W-:Y:S01]  /*4630*/  F2FP.SATFINITE.E4M3.F32.PACK_AB_MERGE_C R163, R163, R226, RZ ;  /* 0x000000e2a3a3723e */ /* 0x000fe200048070ff */
[----:B------:R-:W-:Y:S01]  /*4640*/  IMAD.SHL.U32 R27, R7, 0x2, RZ ;  /* 0x00000002071b7824 */ /* 0x000fe200078e00ff */
[----:B------:R-:W-:-:S02]  /*4650*/  F2FP.SATFINITE.E4M3.F32.PACK_AB_MERGE_C R100, R101, R100, RZ ;  /* 0x000000646564723e */ /* 0x000fc400048070ff */
[----:B------:R-:W-:Y:S02]  /*4660*/  LOP3.LUT R25, R25, 0x1800, RZ, 0xc0, !PT ;  /* 0x0000180019197812 */ /* 0x000fe400078ec0ff */
[----:B------:R-:W-:Y:S02]  /*4670*/  LOP3.LUT R27, R27, 0x6, RZ, 0xc0, !PT ;  /* 0x000000061b1b7812 */ /* 0x000fe400078ec0ff */
[----:B------:R-:W-:Y:S02]  /*4680*/  F2FP.SATFINITE.E4M3.F32.PACK_AB_MERGE_C R164, R164, R225, RZ ;  /* 0x000000e1a4a4723e */ /* 0x000fe400048070ff */
        /* <DEDUP_REMOVED lines=94> */
[----:B------:R-:W-:Y:S02]  /*4c70*/  LOP3.LUT R2, R7, 0x7f, RZ, 0xc0, !PT ;  /* 0x0000007f07027812 */ /* 0x000fe400078ec0ff */
[----:B------:R-:W-:Y:S02]  /*4c80*/  F2FP.SATFINITE.E4M3.F32.PACK_AB_MERGE_C R188, R188, R201, RZ ;  /* 0x000000c9bcbc723e */ /* 0x000fe400048070ff */
[----:B------:R-:W-:Y:S02]  /*4c90*/  ISETP.LT.U32.AND P0, PT, R2, 0x40, P0 ;  /* 0x000000400200780c */ /* 0x000fe40000701070 */
[----:B------:R-:W-:Y:S02]  /*4ca0*/  F2FP.SATFINITE.E4M3.F32.PACK_AB_MERGE_C R189, R189, R200, RZ ;  /* 0x000000c8bdbd723e */ /* 0x000fe400048070ff */
[----:B------:R-:W-:-:S09]  /*4cb0*/  F2FP.SATFINITE.E4M3.F32.PACK_AB_MERGE_C R190, R190, R199, RZ ;  /* 0x000000c7bebe723e */ /* 0x000fd200048070ff */
[----:B------:R-:W-:Y:S01]  /*4cc0*/  VOTEU.ANY UP0, P0 ;  /* 0x00000000003f7886 */ /* 0x000fe20000000100 */
[----:B------:R-:W-:-:S04]  /*4cd0*/  VOTEU.ANY UP1, P0 ;  /* 0x00000000003f7886 */ /* 0x000fc80000020100 */
[----:B------:R-:W-:Y:S01]  /*4ce0*/  @UP0 UMOV UR6, UR30 ;  /* 0x0000001e00060c82 */ /* 0x000fe20008000000 */
[----:B------:R-:W-:Y:S01]  /*4cf0*/  @UP0 UMOV UR7, UR31 ;  /* 0x0000001f00070c82 */ /* 0x000fe20008000000 */
[----:B------:R-:W-:Y:S02]  /*4d00*/  F2FP.SATFINITE.E4M3.F32.PACK_AB_MERGE_C R191, R191, R198, RZ ;  /* 0x000000c6bfbf723e */ /* 0x000fe400048070ff */
[----:B------:R-:W-:Y:S02]  /*4d10*/  F2FP.SATFINITE.E4M3.F32.PACK_AB_MERGE_C R192, R192, R197, RZ ;  /* 0x000000c5c0c0723e */ /* 0x000fe400048070ff */
[----:B------:R-:W-:Y:S02]  /*4d20*/  F2FP.SATFINITE.E4M3.F32.PACK_AB_MERGE_C R193, R193, R196, RZ ;  /* 0x000000c4c1c1723e */ /* 0x000fe400048070ff */
[----:B------:R-:W-:Y:S02]  /*4d30*/  LOP3.LUT R196, R7, 0x1c, RZ, 0xc0, !PT ;  /* 0x0000001c07c47812 */ /* 0x000fe400078ec0ff */
[----:B------:R-:W-:-:S03]  /*4d40*/  SHF.R.U32.HI R7, RZ, 0x5, R7 ;  /* 0x00000005ff077819 */ /* 0x000fc60000011607 */
[----:B------:R-:W-:Y:S01]  /*4d50*/  IMAD R25, R196, 0x20, R25 ;  /* 0x00000020c4197824 */ /* 0x000fe200078e0219 */
[----:B--2---:R-:W-:Y:S01]  /*4d60*/  F2FP.SATFINITE.E4M3.F32.PACK_AB_MERGE_C R194, R194, R195, RZ ;  /* 0x000000c3c2c2723e */ /* 0x004fe200048070ff */
[----:B------:R-:W-:Y:S01]  /*4d70*/  IMAD R196, R196, 0x4, R27 ;  /* 0x00000004c4c47824 */ /* 0x000fe200078e021b */
[----:B------:R-:W-:-:S03]  /*4d80*/  R2UR UR5, R7 ;  /* 0x00000000070572ca */ /* 0x000fc600000e0000 */
[----:B------:R-:W-:Y:S01]  /*4d90*/  IMAD.IADD R25, R25, 0x1, R196 ;  /* 0x0000000119197824 */ /* 0x000fe200078e02c4 */
[----:B---3--:R-:W-:-:S04]  /*4da0*/  F2FP.SATFINITE.E4M3.F32.PACK_AB_MERGE_C R148, R149, R148, RZ ;  /* 0x000000949594723e */ /* 0x008fc800048070ff */
[----:B-1----:R1:W-:Y:S04]  /*4db0*/  STS.U16 [R25+UR24+0x400], R3 ;  /* 0x0004000319007988 */ /* 0x0023e80008000418 */
[----:B------:R2:W-:Y:S01]  /*4dc0*/  STS.U16 [R25+UR24], R5 ;  /* 0x0000000519007988 */ /* 0x0005e20008000418 */
[----:B------:R-:W-:Y:S01]  /*4dd0*/  ULOP3.LUT UR5, UR5, 0x1, URZ, 0xc0, !UPT ;  /* 0x0000000105057892 */ /* 0x000fe2000f8ec03f */
[----:B----4-:R-:W-:Y:S02]  /*4de0*/  F2FP.SATFINITE.E4M3.F32.PACK_AB_MERGE_C R150, R151, R150, RZ ;  /* 0x000000969796723e */ /* 0x010fe400048070ff */
[----:B------:R-:W-:Y:S01]  /*4df0*/  STS.U16 [R25+UR24+0x8], R0 ;  /* 0x0000080019007988 */ /* 0x000fe20008000418 */
[----:B------:R-:W-:Y:S01]  /*4e00*/  ULEA UR9, UR5, UR11, 0x7 ;  /* 0x0000000b05097291 */ /* 0x000fe2000f8e383f */
[----:B-1----:R-:W-:Y:S01]  /*4e10*/  LOP3.LUT R3, R25, 0x10, RZ, 0x3c, !PT ;  /* 0x0000001019037812 */ /* 0x002fe200078e3cff */
[----:B------:R-:W-:-:S02]  /*4e20*/  ULEA UR8, UR5, UR24, 0xe ;  /* 0x0000001805087291 */ /* 0x000fc4000f8e703f */
[----:B------:R-:W-:Y:S01]  /*4e30*/  STS.U16 [R25+UR24+0x408], R4 ;  /* 0x0004080419007988 */ /* 0x000fe20008000418 */
[----:B--2---:R-:W-:-:S03]  /*4e40*/  LOP3.LUT R5, R25, 0x20, RZ, 0x3c, !PT ;  /* 0x0000002019057812 */ /* 0x004fc600078e3cff */
[----:B------:R-:W-:Y:S04]  /*4e50*/  STS.U16 [R25+UR24+0x4000], R163 ;  /* 0x004000a319007988 */ /* 0x000fe80008000418 */
        /* <DEDUP_REMOVED lines=11> */
[----:B------:R-:W-:Y:S04]  /*4f10*/  STS.U16 [R3+UR24], R6 ;  /* 0x0000000603007988 */ /* 0x000fe80008000418 */
        /* <DEDUP_REMOVED lines=14> */
[----:B------:R1:W-:Y:S04]  /*5000*/  STS.U16 [R3+UR24+0x6408], R102 ;  /* 0x0064086603007988 */ /* 0x0003e80008000418 */
[----:B------:R-:W-:Y:S04]  /*5010*/  STS.U16 [R5+UR24], R11 ;  /* 0x0000000b05007988 */ /* 0x000fe80008000418 */
[----:B------:R-:W-:Y:S01]  /*5020*/  STS.U16 [R5+UR24+0x400], R12 ;  /* 0x0004000c05007988 */ /* 0x000fe20008000418 */
[----:B-1----:R-:W-:-:S03]  /*5030*/  LOP3.LUT R3, R25, 0x30, RZ, 0x3c, !PT ;  /* 0x0000003019037812 */ /* 0x002fc600078e3cff */
        /* <DEDUP_REMOVED lines=50> */
[----:B-1----:R-:W-:-:S02]  /*5360*/  LOP3.LUT R5, R25, 0x60, RZ, 0x3c, !PT ;  /* 0x0000006019057812 */ /* 0x002fc400078e3cff */
[----:B------:R-:W-:Y:S01]  /*5370*/  LOP3.LUT R25, R25, 0x70, RZ, 0x3c, !PT ;  /* 0x0000007019197812 */ /* 0x000fe200078e3cff */
        /* <DEDUP_REMOVED lines=45> */
[----:B------:R-:W-:Y:S01]  /*5650*/  STS.U16 [R25+UR24+0x6408], R150 ;  /* 0x0064089619007988 */ /* 0x000fe20008000418 */
[----:B------:R1:W-:Y:S06]  /*5660*/  MEMBAR.ALL.CTA ;  /* 0x0000000000007992 */ /* 0x0003ec0000008000 */
[----:B-1----:R-:W1:Y:S02]  /*5670*/  FENCE.VIEW.ASYNC.S ;  /* 0x00000000000073c6 */ /* 0x002e640000000000 */
[----:B-1----:R-:W-:Y:S06]  /*5680*/  BAR.SYNC.DEFER_BLOCKING 0x0 ;  /* 0x0000000000007b1d */ /* 0x002fec0000010000 */
[----:B------:R1:W-:Y:S01]  /*5690*/  @UP1 UTMASTG.2D [UR8], [UR6] ;  /* 0x00000008060013b5 */ /* 0x0003e20008008000 */
[----:B------:R0:W-:Y:S01]  /*56a0*/  UTMACMDFLUSH ;  /* 0x00000000000079b7 */ /* 0x0001e20000000000 */
[----:B------:R-:W-:-:S04]  /*56b0*/  DEPBAR.LE SB0, 0x0 ;  /* 0x000080000000791a */ /* 0x000fc80000000000 */
[----:B------:R-:W-:Y:S06]  /*56c0*/  BAR.SYNC.DEFER_BLOCKING 0x0 ;  /* 0x0000000000007b1d */ /* 0x000fec0000010000 */
[----:B-1----:R-:W-:Y:S05]  /*56d0*/  EXIT ;  /* 0x000000000000794d */ /* 0x002fea0003800000 */
.L_x_49:
[----:B------:R-:W1:Y:S02]  /*56e0*/  SYNCS.PHASECHK.TRANS64.TRYWAIT P0, [UR18+0x30000], R0 ;  /* 0x03000000ff0075a7 */ /* 0x000e640008000152 */
[----:B-1----:R-:W-:Y:S05]  /*56f0*/  @!P0 BRA `(.L_x_49) ;  /* 0xfffffffc00f88947 */ /* 0x002fea000383ffff */
[----:B------:R-:W-:Y:S05]  /*5700*/  BRA `(.L_x_51) ;  /* 0xffffffd400bc7947 */ /* 0x000fea000383ffff */
.L_x_52:
[----:B------:R-:W-:-:S00]  /*5710*/  BRA `(.L_x_52) ;  /* 0xfffffffc00fc7947 */ /* 0x000fc0000383ffff */
[----:B------:R-:W-:-:S00]  /*5720*/  NOP ;  /* 0x0000000000007918 */ /* 0x000fc00000000000 */
        /* <DEDUP_REMOVED lines=13> */
.L_x_53:


//--------------------- .nv.shared.gluon_wgmma    --------------------------
	.section	.nv.shared.gluon_wgmma,"aw",@nobits
	.sectionflags	@""
	.align	16
	.zero		1024


//--------------------- .nv.shared.reserved.0     --------------------------
	.section	.nv.shared.reserved.0,"aw",@nobits
	.weak		__nv_reservedSMEM_offset_0_alias
	.size		__nv_reservedSMEM_offset_0_alias, 0, 0
	.other		__nv_reservedSMEM_offset_0_alias,@"STO_CUDA_RESERVED_SHARED STV_DEFAULT"
__nv_reservedSMEM_offset_0_alias:
	.zero		0


//--------------------- .nv.constant0.gluon_wgmma --------------------------
	.section	.nv.constant0.gluon_wgmma,"a",@progbits
	.sectionflags	@""
	.align	4
.nv.constant0.gluon_wgmma:
	.zero		608


//--------------------- SYMBOLS --------------------------

	.type		.nv.reservedSmem.offset0,@object
	.size		.nv.reservedSmem.offset0,0x4
